//
// Generated by NVIDIA NVVM Compiler
//
// Compiler Build ID: CL-36424714
// Cuda compilation tools, release 13.0, V13.0.88
// Based on NVVM 20.0.0
//

.version 9.0
.target sm_100
.address_size 64

	// .globl	_Z24stencil_update_sm_kernelPKfS0_Pfiiiiiiiiiiiifffff
// _ZZ24stencil_update_sm_kernelPKfS0_PfiiiiiiiiiiiifffffE4tile has been demoted

.visible .entry _Z24stencil_update_sm_kernelPKfS0_Pfiiiiiiiiiiiifffff(
	.param .u64 .ptr .align 1 _Z24stencil_update_sm_kernelPKfS0_Pfiiiiiiiiiiiifffff_param_0,
	.param .u64 .ptr .align 1 _Z24stencil_update_sm_kernelPKfS0_Pfiiiiiiiiiiiifffff_param_1,
	.param .u64 .ptr .align 1 _Z24stencil_update_sm_kernelPKfS0_Pfiiiiiiiiiiiifffff_param_2,
	.param .u32 _Z24stencil_update_sm_kernelPKfS0_Pfiiiiiiiiiiiifffff_param_3,
	.param .u32 _Z24stencil_update_sm_kernelPKfS0_Pfiiiiiiiiiiiifffff_param_4,
	.param .u32 _Z24stencil_update_sm_kernelPKfS0_Pfiiiiiiiiiiiifffff_param_5,
	.param .u32 _Z24stencil_update_sm_kernelPKfS0_Pfiiiiiiiiiiiifffff_param_6,
	.param .u32 _Z24stencil_update_sm_kernelPKfS0_Pfiiiiiiiiiiiifffff_param_7,
	.param .u32 _Z24stencil_update_sm_kernelPKfS0_Pfiiiiiiiiiiiifffff_param_8,
	.param .u32 _Z24stencil_update_sm_kernelPKfS0_Pfiiiiiiiiiiiifffff_param_9,
	.param .u32 _Z24stencil_update_sm_kernelPKfS0_Pfiiiiiiiiiiiifffff_param_10,
	.param .u32 _Z24stencil_update_sm_kernelPKfS0_Pfiiiiiiiiiiiifffff_param_11,
	.param .u32 _Z24stencil_update_sm_kernelPKfS0_Pfiiiiiiiiiiiifffff_param_12,
	.param .u32 _Z24stencil_update_sm_kernelPKfS0_Pfiiiiiiiiiiiifffff_param_13,
	.param .u32 _Z24stencil_update_sm_kernelPKfS0_Pfiiiiiiiiiiiifffff_param_14,
	.param .f32 _Z24stencil_update_sm_kernelPKfS0_Pfiiiiiiiiiiiifffff_param_15,
	.param .f32 _Z24stencil_update_sm_kernelPKfS0_Pfiiiiiiiiiiiifffff_param_16,
	.param .f32 _Z24stencil_update_sm_kernelPKfS0_Pfiiiiiiiiiiiifffff_param_17,
	.param .f32 _Z24stencil_update_sm_kernelPKfS0_Pfiiiiiiiiiiiifffff_param_18,
	.param .f32 _Z24stencil_update_sm_kernelPKfS0_Pfiiiiiiiiiiiifffff_param_19
)
{
	.reg .pred 	%p<11>;
	.reg .b32 	%r<52>;
	.reg .b32 	%f<61>;
	.reg .b64 	%rd<63>;
	// demoted variable
	.shared .align 4 .b8 _ZZ24stencil_update_sm_kernelPKfS0_PfiiiiiiiiiiiifffffE4tile[7680];
	ld.param.u64 	%rd10, [_Z24stencil_update_sm_kernelPKfS0_Pfiiiiiiiiiiiifffff_param_1];
	ld.param.u64 	%rd9, [_Z24stencil_update_sm_kernelPKfS0_Pfiiiiiiiiiiiifffff_param_2];
	ld.param.u32 	%r12, [_Z24stencil_update_sm_kernelPKfS0_Pfiiiiiiiiiiiifffff_param_3];
	ld.param.u32 	%r13, [_Z24stencil_update_sm_kernelPKfS0_Pfiiiiiiiiiiiifffff_param_4];
	ld.param.u32 	%r14, [_Z24stencil_update_sm_kernelPKfS0_Pfiiiiiiiiiiiifffff_param_5];
	ld.param.u32 	%r18, [_Z24stencil_update_sm_kernelPKfS0_Pfiiiiiiiiiiiifffff_param_6];
	ld.param.u32 	%r19, [_Z24stencil_update_sm_kernelPKfS0_Pfiiiiiiiiiiiifffff_param_7];
	ld.param.u32 	%r20, [_Z24stencil_update_sm_kernelPKfS0_Pfiiiiiiiiiiiifffff_param_8];
	ld.param.u32 	%r21, [_Z24stencil_update_sm_kernelPKfS0_Pfiiiiiiiiiiiifffff_param_9];
	ld.param.u32 	%r23, [_Z24stencil_update_sm_kernelPKfS0_Pfiiiiiiiiiiiifffff_param_10];
	ld.param.u32 	%r24, [_Z24stencil_update_sm_kernelPKfS0_Pfiiiiiiiiiiiifffff_param_11];
	ld.param.u32 	%r15, [_Z24stencil_update_sm_kernelPKfS0_Pfiiiiiiiiiiiifffff_param_12];
	ld.param.u32 	%r16, [_Z24stencil_update_sm_kernelPKfS0_Pfiiiiiiiiiiiifffff_param_13];
	ld.param.u32 	%r17, [_Z24stencil_update_sm_kernelPKfS0_Pfiiiiiiiiiiiifffff_param_14];
	ld.param.f32 	%f1, [_Z24stencil_update_sm_kernelPKfS0_Pfiiiiiiiiiiiifffff_param_15];
	ld.param.f32 	%f2, [_Z24stencil_update_sm_kernelPKfS0_Pfiiiiiiiiiiiifffff_param_16];
	ld.param.f32 	%f3, [_Z24stencil_update_sm_kernelPKfS0_Pfiiiiiiiiiiiifffff_param_17];
	ld.param.f32 	%f4, [_Z24stencil_update_sm_kernelPKfS0_Pfiiiiiiiiiiiifffff_param_18];
	ld.param.f32 	%f5, [_Z24stencil_update_sm_kernelPKfS0_Pfiiiiiiiiiiiifffff_param_19];
	cvta.to.global.u64 	%rd1, %rd10;
	mov.u32 	%r25, %ctaid.x;
	shl.b32 	%r26, %r25, 4;
	mov.u32 	%r1, %tid.x;
	add.s32 	%r27, %r26, %r1;
	add.s32 	%r2, %r27, %r18;
	mov.u32 	%r28, %ctaid.y;
	shl.b32 	%r29, %r28, 3;
	mov.u32 	%r3, %tid.y;
	add.s32 	%r30, %r29, %r3;
	add.s32 	%r31, %r30, %r20;
	mov.u32 	%r32, %ctaid.z;
	shl.b32 	%r33, %r32, 2;
	mov.u32 	%r5, %tid.z;
	add.s32 	%r34, %r33, %r5;
	add.s32 	%r6, %r34, %r23;
	setp.gt.s32 	%p1, %r2, %r19;
	setp.gt.s32 	%p2, %r31, %r21;
	or.pred  	%p3, %p1, %p2;
	setp.gt.s32 	%p4, %r6, %r24;
	or.pred  	%p5, %p3, %p4;
	@%p5 bra 	$L__BB0_13;
	add.s32 	%r35, %r2, 4;
	add.s32 	%r36, %r31, 4;
	mul.lo.s32 	%r7, %r14, %r13;
	cvt.s64.s32 	%rd2, %r14;
	mul.wide.s32 	%rd11, %r35, %r13;
	cvt.s64.s32 	%rd12, %r36;
	add.s64 	%rd13, %rd11, %rd12;
	cvt.s64.s32 	%rd14, %r6;
	mad.lo.s64 	%rd3, %rd13, %rd2, %rd14;
	cvt.s64.s32 	%rd15, %r15;
	mul.wide.s32 	%rd16, %r13, %r12;
	mul.lo.s64 	%rd4, %rd16, %rd2;
	mul.lo.s64 	%rd5, %rd4, %rd15;
	add.s64 	%rd17, %rd5, %rd3;
	shl.b64 	%rd18, %rd17, 2;
	add.s64 	%rd6, %rd1, %rd18;
	ld.global.nc.f32 	%f6, [%rd6+16];
	mov.u32 	%r37, _ZZ24stencil_update_sm_kernelPKfS0_PfiiiiiiiiiiiifffffE4tile;
	mad.lo.s32 	%r38, %r5, 960, %r37;
	mad.lo.s32 	%r39, %r3, 80, %r38;
	shl.b32 	%r40, %r1, 2;
	add.s32 	%r41, %r39, %r40;
	add.s32 	%r8, %r41, 2080;
	st.shared.f32 	[%r41+2088], %f6;
	setp.gt.u32 	%p6, %r1, 1;
	@%p6 bra 	$L__BB0_3;
	shl.b32 	%r43, %r7, 1;
	cvt.s64.s32 	%rd23, %r43;
	sub.s64 	%rd24, %rd3, %rd23;
	add.s64 	%rd25, %rd24, %rd5;
	shl.b64 	%rd26, %rd25, 2;
	add.s64 	%rd27, %rd1, %rd26;
	ld.global.nc.f32 	%f9, [%rd27+16];
	st.shared.f32 	[%r8], %f9;
	cvt.s64.s32 	%rd28, %r7;
	sub.s64 	%rd29, %rd3, %rd28;
	add.s64 	%rd30, %rd29, %rd5;
	shl.b64 	%rd31, %rd30, 2;
	add.s64 	%rd32, %rd1, %rd31;
	ld.global.nc.f32 	%f10, [%rd32+16];
	st.shared.f32 	[%r8+4], %f10;
	bra.uni 	$L__BB0_5;
$L__BB0_3:
	setp.lt.u32 	%p7, %r1, 14;
	@%p7 bra 	$L__BB0_5;
	mul.wide.s32 	%rd19, %r7, 4;
	add.s64 	%rd20, %rd6, %rd19;
	ld.global.nc.f32 	%f7, [%rd20+16];
	st.shared.f32 	[%r8+12], %f7;
	shl.b32 	%r42, %r7, 1;
	mul.wide.s32 	%rd21, %r42, 4;
	add.s64 	%rd22, %rd6, %rd21;
	ld.global.nc.f32 	%f8, [%rd22+16];
	st.shared.f32 	[%r8+16], %f8;
$L__BB0_5:
	setp.gt.u32 	%p8, %r3, 1;
	@%p8 bra 	$L__BB0_7;
	shl.b32 	%r45, %r14, 1;
	cvt.s64.s32 	%rd37, %r45;
	sub.s64 	%rd38, %rd3, %rd37;
	add.s64 	%rd39, %rd38, %rd5;
	shl.b64 	%rd40, %rd39, 2;
	add.s64 	%rd41, %rd1, %rd40;
	ld.global.nc.f32 	%f13, [%rd41+16];
	st.shared.f32 	[%r8+-152], %f13;
	sub.s64 	%rd42, %rd3, %rd2;
	add.s64 	%rd43, %rd42, %rd5;
	shl.b64 	%rd44, %rd43, 2;
	add.s64 	%rd45, %rd1, %rd44;
	ld.global.nc.f32 	%f14, [%rd45+16];
	st.shared.f32 	[%r8+-72], %f14;
	bra.uni 	$L__BB0_9;
$L__BB0_7:
	setp.lt.u32 	%p9, %r3, 6;
	@%p9 bra 	$L__BB0_9;
	shl.b64 	%rd33, %rd2, 2;
	add.s64 	%rd34, %rd6, %rd33;
	ld.global.nc.f32 	%f11, [%rd34+16];
	st.shared.f32 	[%r8+88], %f11;
	shl.b32 	%r44, %r14, 1;
	mul.wide.s32 	%rd35, %r44, 4;
	add.s64 	%rd36, %rd6, %rd35;
	ld.global.nc.f32 	%f12, [%rd36+16];
	st.shared.f32 	[%r8+168], %f12;
$L__BB0_9:
	setp.gt.u32 	%p10, %r5, 1;
	@%p10 bra 	$L__BB0_11;
	ld.global.nc.f32 	%f16, [%rd6+8];
	st.shared.f32 	[%r8+-1912], %f16;
	add.s32 	%r51, %r5, 1;
	mov.b64 	%rd62, -4;
	bra.uni 	$L__BB0_12;
$L__BB0_11:
	ld.global.nc.f32 	%f15, [%rd6+20];
	st.shared.f32 	[%r8+968], %f15;
	add.s32 	%r51, %r5, 4;
	mov.b64 	%rd62, 8;
$L__BB0_12:
	ld.param.u64 	%rd61, [_Z24stencil_update_sm_kernelPKfS0_Pfiiiiiiiiiiiifffff_param_0];
	mad.lo.s32 	%r47, %r51, 960, %r37;
	mad.lo.s32 	%r48, %r3, 80, %r47;
	shl.b32 	%r49, %r1, 2;
	add.s32 	%r50, %r48, %r49;
	add.s64 	%rd48, %rd6, %rd62;
	ld.global.nc.f32 	%f17, [%rd48+16];
	st.shared.f32 	[%r50+168], %f17;
	bar.sync 	0;
	ld.shared.f32 	%f18, [%r8+8];
	cvt.s64.s32 	%rd49, %r16;
	mad.lo.s64 	%rd50, %rd4, %rd49, %rd3;
	shl.b64 	%rd51, %rd50, 2;
	add.s64 	%rd52, %rd1, %rd51;
	ld.global.nc.f32 	%f19, [%rd52+16];
	mul.f32 	%f20, %f18, 0fC0200000;
	ld.shared.f32 	%f21, [%r8];
	ld.shared.f32 	%f22, [%r8+16];
	add.f32 	%f23, %f21, %f22;
	mul.f32 	%f24, %f23, 0f3DAAAAAB;
	sub.f32 	%f25, %f20, %f24;
	ld.shared.f32 	%f26, [%r8+4];
	ld.shared.f32 	%f27, [%r8+12];
	add.f32 	%f28, %f26, %f27;
	fma.rn.f32 	%f29, %f28, 0f3FAAAAAB, %f25;
	ld.shared.f32 	%f30, [%r8+-152];
	ld.shared.f32 	%f31, [%r8+168];
	add.f32 	%f32, %f30, %f31;
	mul.f32 	%f33, %f32, 0f3DAAAAAB;
	sub.f32 	%f34, %f20, %f33;
	ld.shared.f32 	%f35, [%r8+-72];
	ld.shared.f32 	%f36, [%r8+88];
	add.f32 	%f37, %f35, %f36;
	fma.rn.f32 	%f38, %f37, 0f3FAAAAAB, %f34;
	ld.shared.f32 	%f39, [%r8+-1912];
	ld.shared.f32 	%f40, [%r8+1928];
	add.f32 	%f41, %f39, %f40;
	mul.f32 	%f42, %f41, 0f3DAAAAAB;
	sub.f32 	%f43, %f20, %f42;
	ld.shared.f32 	%f44, [%r8+-952];
	ld.shared.f32 	%f45, [%r8+968];
	add.f32 	%f46, %f44, %f45;
	fma.rn.f32 	%f47, %f46, 0f3FAAAAAB, %f43;
	mul.f32 	%f48, %f4, %f38;
	fma.rn.f32 	%f49, %f3, %f29, %f48;
	fma.rn.f32 	%f50, %f5, %f47, %f49;
	cvta.to.global.u64 	%rd53, %rd61;
	shl.b64 	%rd54, %rd3, 2;
	add.s64 	%rd55, %rd53, %rd54;
	ld.global.nc.f32 	%f51, [%rd55+16];
	add.f32 	%f52, %f2, %f2;
	mul.f32 	%f53, %f52, %f18;
	mul.f32 	%f54, %f2, %f19;
	sub.f32 	%f55, %f54, %f53;
	mul.f32 	%f56, %f1, %f1;
	mul.f32 	%f57, %f55, %f51;
	sub.f32 	%f58, %f50, %f57;
	mul.f32 	%f59, %f56, %f58;
	div.rn.f32 	%f60, %f59, %f51;
	cvt.s64.s32 	%rd56, %r17;
	mad.lo.s64 	%rd57, %rd4, %rd56, %rd3;
	cvta.to.global.u64 	%rd58, %rd9;
	shl.b64 	%rd59, %rd57, 2;
	add.s64 	%rd60, %rd58, %rd59;
	st.global.f32 	[%rd60+16], %f60;
$L__BB0_13:
	ret;

}
	// .globl	_Z20source_inject_kernelPKfS0_S0_Pfiiiiiiiiiiffffffiii
.visible .entry _Z20source_inject_kernelPKfS0_S0_Pfiiiiiiiiiiffffffiii(
	.param .u64 .ptr .align 1 _Z20source_inject_kernelPKfS0_S0_Pfiiiiiiiiiiffffffiii_param_0,
	.param .u64 .ptr .align 1 _Z20source_inject_kernelPKfS0_S0_Pfiiiiiiiiiiffffffiii_param_1,
	.param .u64 .ptr .align 1 _Z20source_inject_kernelPKfS0_S0_Pfiiiiiiiiiiffffffiii_param_2,
	.param .u64 .ptr .align 1 _Z20source_inject_kernelPKfS0_S0_Pfiiiiiiiiiiffffffiii_param_3,
	.param .u32 _Z20source_inject_kernelPKfS0_S0_Pfiiiiiiiiiiffffffiii_param_4,
	.param .u32 _Z20source_inject_kernelPKfS0_S0_Pfiiiiiiiiiiffffffiii_param_5,
	.param .u32 _Z20source_inject_kernelPKfS0_S0_Pfiiiiiiiiiiffffffiii_param_6,
	.param .u32 _Z20source_inject_kernelPKfS0_S0_Pfiiiiiiiiiiffffffiii_param_7,
	.param .u32 _Z20source_inject_kernelPKfS0_S0_Pfiiiiiiiiiiffffffiii_param_8,
	.param .u32 _Z20source_inject_kernelPKfS0_S0_Pfiiiiiiiiiiffffffiii_param_9,
	.param .u32 _Z20source_inject_kernelPKfS0_S0_Pfiiiiiiiiiiffffffiii_param_10,
	.param .u32 _Z20source_inject_kernelPKfS0_S0_Pfiiiiiiiiiiffffffiii_param_11,
	.param .u32 _Z20source_inject_kernelPKfS0_S0_Pfiiiiiiiiiiffffffiii_param_12,
	.param .u32 _Z20source_inject_kernelPKfS0_S0_Pfiiiiiiiiiiffffffiii_param_13,
	.param .f32 _Z20source_inject_kernelPKfS0_S0_Pfiiiiiiiiiiffffffiii_param_14,
	.param .f32 _Z20source_inject_kernelPKfS0_S0_Pfiiiiiiiiiiffffffiii_param_15,
	.param .f32 _Z20source_inject_kernelPKfS0_S0_Pfiiiiiiiiiiffffffiii_param_16,
	.param .f32 _Z20source_inject_kernelPKfS0_S0_Pfiiiiiiiiiiffffffiii_param_17,
	.param .f32 _Z20source_inject_kernelPKfS0_S0_Pfiiiiiiiiiiffffffiii_param_18,
	.param .f32 _Z20source_inject_kernelPKfS0_S0_Pfiiiiiiiiiiffffffiii_param_19,
	.param .u32 _Z20source_inject_kernelPKfS0_S0_Pfiiiiiiiiiiffffffiii_param_20,
	.param .u32 _Z20source_inject_kernelPKfS0_S0_Pfiiiiiiiiiiffffffiii_param_21,
	.param .u32 _Z20source_inject_kernelPKfS0_S0_Pfiiiiiiiiiiffffffiii_param_22
)
{
	.reg .pred 	%p<78>;
	.reg .b32 	%r<48>;
	.reg .b32 	%f<75>;
	.reg .b64 	%rd<53>;

	ld.param.u64 	%rd17, [_Z20source_inject_kernelPKfS0_S0_Pfiiiiiiiiiiffffffiii_param_3];
	ld.param.u32 	%r14, [_Z20source_inject_kernelPKfS0_S0_Pfiiiiiiiiiiffffffiii_param_4];
	ld.param.u32 	%r15, [_Z20source_inject_kernelPKfS0_S0_Pfiiiiiiiiiiffffffiii_param_5];
	ld.param.u32 	%r18, [_Z20source_inject_kernelPKfS0_S0_Pfiiiiiiiiiiffffffiii_param_8];
	ld.param.u32 	%r19, [_Z20source_inject_kernelPKfS0_S0_Pfiiiiiiiiiiffffffiii_param_9];
	ld.param.u32 	%r20, [_Z20source_inject_kernelPKfS0_S0_Pfiiiiiiiiiiffffffiii_param_10];
	ld.param.u32 	%r21, [_Z20source_inject_kernelPKfS0_S0_Pfiiiiiiiiiiffffffiii_param_11];
	ld.param.u32 	%r22, [_Z20source_inject_kernelPKfS0_S0_Pfiiiiiiiiiiffffffiii_param_12];
	ld.param.f32 	%f15, [_Z20source_inject_kernelPKfS0_S0_Pfiiiiiiiiiiffffffiii_param_16];
	ld.param.f32 	%f16, [_Z20source_inject_kernelPKfS0_S0_Pfiiiiiiiiiiffffffiii_param_17];
	ld.param.f32 	%f17, [_Z20source_inject_kernelPKfS0_S0_Pfiiiiiiiiiiffffffiii_param_18];
	ld.param.u32 	%r26, [_Z20source_inject_kernelPKfS0_S0_Pfiiiiiiiiiiffffffiii_param_20];
	ld.param.u32 	%r24, [_Z20source_inject_kernelPKfS0_S0_Pfiiiiiiiiiiffffffiii_param_21];
	ld.param.u32 	%r25, [_Z20source_inject_kernelPKfS0_S0_Pfiiiiiiiiiiffffffiii_param_22];
	cvta.to.global.u64 	%rd1, %rd17;
	mov.u32 	%r27, %ctaid.x;
	mov.u32 	%r28, %ntid.x;
	mov.u32 	%r29, %tid.x;
	mad.lo.s32 	%r30, %r27, %r28, %r29;
	add.s32 	%r1, %r30, %r26;
	setp.gt.s32 	%p5, %r1, %r24;
	@%p5 bra 	$L__BB1_17;
	ld.param.f32 	%f74, [_Z20source_inject_kernelPKfS0_S0_Pfiiiiiiiiiiffffffiii_param_19];
	ld.param.f32 	%f73, [_Z20source_inject_kernelPKfS0_S0_Pfiiiiiiiiiiffffffiii_param_15];
	ld.param.f32 	%f72, [_Z20source_inject_kernelPKfS0_S0_Pfiiiiiiiiiiffffffiii_param_14];
	ld.param.u32 	%r47, [_Z20source_inject_kernelPKfS0_S0_Pfiiiiiiiiiiffffffiii_param_13];
	ld.param.u32 	%r46, [_Z20source_inject_kernelPKfS0_S0_Pfiiiiiiiiiiffffffiii_param_7];
	ld.param.u32 	%r45, [_Z20source_inject_kernelPKfS0_S0_Pfiiiiiiiiiiffffffiii_param_6];
	ld.param.u64 	%rd52, [_Z20source_inject_kernelPKfS0_S0_Pfiiiiiiiiiiffffffiii_param_2];
	ld.param.u64 	%rd51, [_Z20source_inject_kernelPKfS0_S0_Pfiiiiiiiiiiffffffiii_param_1];
	ld.param.u64 	%rd50, [_Z20source_inject_kernelPKfS0_S0_Pfiiiiiiiiiiffffffiii_param_0];
	cvta.to.global.u64 	%rd18, %rd52;
	cvta.to.global.u64 	%rd19, %rd51;
	cvta.to.global.u64 	%rd20, %rd50;
	mul.lo.s32 	%r31, %r1, 3;
	mul.wide.s32 	%rd21, %r31, 4;
	add.s64 	%rd22, %rd18, %rd21;
	ld.global.nc.f32 	%f19, [%rd22];
	ld.global.nc.f32 	%f20, [%rd22+4];
	ld.global.nc.f32 	%f21, [%rd22+8];
	sub.f32 	%f22, %f19, %f16;
	div.rn.f32 	%f23, %f22, %f72;
	sub.f32 	%f24, %f20, %f17;
	div.rn.f32 	%f25, %f24, %f73;
	sub.f32 	%f26, %f21, %f74;
	div.rn.f32 	%f27, %f26, %f15;
	cvt.rmi.f32.f32 	%f28, %f23;
	cvt.rzi.s32.f32 	%r32, %f28;
	cvt.rmi.f32.f32 	%f29, %f25;
	cvt.rzi.s32.f32 	%r33, %f29;
	cvt.rmi.f32.f32 	%f30, %f27;
	cvt.rzi.s32.f32 	%r34, %f30;
	sub.f32 	%f1, %f23, %f28;
	sub.f32 	%f2, %f25, %f29;
	sub.f32 	%f3, %f27, %f30;
	mad.lo.s32 	%r36, %r25, %r24, %r25;
	add.s32 	%r37, %r36, %r1;
	mul.wide.s32 	%rd23, %r37, 4;
	add.s64 	%rd24, %rd19, %rd23;
	ld.global.nc.f32 	%f4, [%rd24];
	add.s32 	%r38, %r32, 4;
	add.s32 	%r39, %r33, 4;
	cvt.s64.s32 	%rd25, %r38;
	cvt.s64.s32 	%rd2, %r15;
	cvt.s64.s32 	%rd3, %r45;
	mul.wide.s32 	%rd26, %r38, %r15;
	cvt.s64.s32 	%rd4, %r39;
	add.s64 	%rd27, %rd26, %rd4;
	cvt.s64.s32 	%rd5, %r34;
	mad.lo.s64 	%rd28, %rd27, %rd3, %rd5;
	shl.b64 	%rd29, %rd28, 2;
	add.s64 	%rd30, %rd20, %rd29;
	ld.global.nc.f32 	%f5, [%rd30+16];
	add.s32 	%r4, %r46, -1;
	add.s32 	%r5, %r19, -1;
	add.s32 	%r6, %r21, -1;
	add.s32 	%r7, %r20, 1;
	add.s32 	%r8, %r22, 1;
	mov.f32 	%f31, 0f3F800000;
	sub.f32 	%f6, %f31, %f1;
	sub.f32 	%f7, %f31, %f2;
	sub.f32 	%f8, %f31, %f3;
	mul.wide.s32 	%rd6, %r47, %r14;
	add.s32 	%r9, %r18, 1;
	setp.lt.s32 	%p6, %r32, %r4;
	setp.gt.s32 	%p7, %r32, %r9;
	add.s64 	%rd31, %rd6, %rd25;
	mul.lo.s64 	%rd7, %rd31, %rd2;
	setp.lt.s32 	%p8, %r33, %r5;
	or.pred  	%p1, %p6, %p8;
	setp.gt.s32 	%p9, %r33, %r7;
	mul.f32 	%f9, %f6, %f7;
	add.s64 	%rd32, %rd7, %rd4;
	setp.lt.s32 	%p10, %r34, %r6;
	or.pred  	%p11, %p1, %p10;
	or.pred  	%p12, %p11, %p7;
	or.pred  	%p13, %p12, %p9;
	setp.gt.s32 	%p14, %r34, %r8;
	or.pred  	%p15, %p13, %p14;
	mad.lo.s64 	%rd33, %rd32, %rd3, %rd5;
	shl.b64 	%rd34, %rd33, 2;
	add.s64 	%rd8, %rd1, %rd34;
	@%p15 bra 	$L__BB1_3;
	mul.f32 	%f32, %f9, %f8;
	mul.f32 	%f33, %f32, 0f3C23D70A;
	mul.f32 	%f34, %f4, %f33;
	div.rn.f32 	%f35, %f34, %f5;
	atom.global.add.f32 	%f36, [%rd8+16], %f35;
$L__BB1_3:
	cvt.u32.u64 	%r10, %rd5;
	add.s32 	%r11, %r10, 1;
	setp.lt.s32 	%p18, %r11, %r6;
	or.pred  	%p19, %p1, %p18;
	or.pred  	%p20, %p19, %p7;
	or.pred  	%p21, %p20, %p9;
	setp.gt.s32 	%p22, %r10, %r22;
	or.pred  	%p23, %p21, %p22;
	@%p23 bra 	$L__BB1_5;
	mul.f32 	%f37, %f9, %f3;
	mul.f32 	%f38, %f37, 0f3C23D70A;
	mul.f32 	%f39, %f4, %f38;
	div.rn.f32 	%f40, %f39, %f5;
	atom.global.add.f32 	%f41, [%rd8+20], %f40;
$L__BB1_5:
	cvt.u32.u64 	%r40, %rd5;
	setp.gt.s32 	%p24, %r40, %r8;
	setp.lt.s32 	%p25, %r40, %r6;
	setp.gt.s32 	%p26, %r32, %r9;
	setp.lt.s32 	%p27, %r32, %r4;
	add.s32 	%r12, %r33, 1;
	setp.lt.s32 	%p28, %r12, %r5;
	or.pred  	%p2, %p27, %p28;
	setp.gt.s32 	%p29, %r33, %r20;
	mul.f32 	%f10, %f6, %f2;
	add.s32 	%r41, %r33, 5;
	cvt.s64.s32 	%rd9, %r41;
	add.s64 	%rd37, %rd7, %rd9;
	or.pred  	%p30, %p2, %p25;
	or.pred  	%p31, %p30, %p26;
	or.pred  	%p32, %p31, %p29;
	or.pred  	%p33, %p32, %p24;
	mad.lo.s64 	%rd38, %rd37, %rd3, %rd5;
	shl.b64 	%rd39, %rd38, 2;
	add.s64 	%rd10, %rd1, %rd39;
	@%p33 bra 	$L__BB1_7;
	mul.f32 	%f42, %f10, %f8;
	mul.f32 	%f43, %f42, 0f3C23D70A;
	mul.f32 	%f44, %f4, %f43;
	div.rn.f32 	%f45, %f44, %f5;
	atom.global.add.f32 	%f46, [%rd10+16], %f45;
$L__BB1_7:
	or.pred  	%p38, %p2, %p18;
	or.pred  	%p39, %p38, %p26;
	or.pred  	%p40, %p39, %p22;
	or.pred  	%p41, %p40, %p29;
	@%p41 bra 	$L__BB1_9;
	mul.f32 	%f47, %f10, %f3;
	mul.f32 	%f48, %f47, 0f3C23D70A;
	mul.f32 	%f49, %f4, %f48;
	div.rn.f32 	%f50, %f49, %f5;
	atom.global.add.f32 	%f51, [%rd10+20], %f50;
$L__BB1_9:
	cvt.u32.u64 	%r42, %rd5;
	setp.gt.s32 	%p42, %r42, %r8;
	setp.lt.s32 	%p43, %r42, %r6;
	setp.gt.s32 	%p44, %r33, %r7;
	setp.lt.s32 	%p45, %r33, %r5;
	add.s32 	%r13, %r32, 1;
	setp.lt.s32 	%p46, %r13, %r4;
	setp.gt.s32 	%p47, %r32, %r18;
	add.s32 	%r43, %r32, 5;
	cvt.s64.s32 	%rd41, %r43;
	add.s64 	%rd42, %rd6, %rd41;
	mul.lo.s64 	%rd11, %rd42, %rd2;
	or.pred  	%p3, %p46, %p45;
	mul.f32 	%f11, %f1, %f7;
	add.s64 	%rd43, %rd11, %rd4;
	or.pred  	%p48, %p3, %p43;
	or.pred  	%p49, %p48, %p47;
	or.pred  	%p50, %p49, %p44;
	or.pred  	%p51, %p50, %p42;
	mad.lo.s64 	%rd44, %rd43, %rd3, %rd5;
	shl.b64 	%rd45, %rd44, 2;
	add.s64 	%rd12, %rd1, %rd45;
	@%p51 bra 	$L__BB1_11;
	mul.f32 	%f52, %f11, %f8;
	mul.f32 	%f53, %f52, 0f3C23D70A;
	mul.f32 	%f54, %f4, %f53;
	div.rn.f32 	%f55, %f54, %f5;
	atom.global.add.f32 	%f56, [%rd12+16], %f55;
$L__BB1_11:
	setp.gt.s32 	%p53, %r10, %r22;
	setp.lt.s32 	%p54, %r11, %r6;
	or.pred  	%p56, %p3, %p54;
	or.pred  	%p57, %p56, %p47;
	or.pred  	%p58, %p57, %p44;
	or.pred  	%p59, %p58, %p53;
	@%p59 bra 	$L__BB1_13;
	mul.f32 	%f57, %f11, %f3;
	mul.f32 	%f58, %f57, 0f3C23D70A;
	mul.f32 	%f59, %f4, %f58;
	div.rn.f32 	%f60, %f59, %f5;
	atom.global.add.f32 	%f61, [%rd12+20], %f60;
$L__BB1_13:
	cvt.u32.u64 	%r44, %rd5;
	setp.gt.s32 	%p60, %r32, %r18;
	setp.lt.s32 	%p61, %r13, %r4;
	setp.gt.s32 	%p62, %r33, %r20;
	setp.lt.s32 	%p63, %r12, %r5;
	setp.gt.s32 	%p64, %r44, %r8;
	setp.lt.s32 	%p65, %r44, %r6;
	or.pred  	%p4, %p61, %p63;
	mul.f32 	%f12, %f1, %f2;
	add.s64 	%rd47, %rd11, %rd9;
	or.pred  	%p66, %p4, %p65;
	or.pred  	%p67, %p66, %p60;
	or.pred  	%p68, %p67, %p62;
	or.pred  	%p69, %p68, %p64;
	mad.lo.s64 	%rd48, %rd47, %rd3, %rd5;
	shl.b64 	%rd49, %rd48, 2;
	add.s64 	%rd13, %rd1, %rd49;
	@%p69 bra 	$L__BB1_15;
	mul.f32 	%f62, %f12, %f8;
	mul.f32 	%f63, %f62, 0f3C23D70A;
	mul.f32 	%f64, %f4, %f63;
	div.rn.f32 	%f65, %f64, %f5;
	atom.global.add.f32 	%f66, [%rd13+16], %f65;
$L__BB1_15:
	setp.gt.s32 	%p70, %r32, %r18;
	setp.gt.s32 	%p71, %r33, %r20;
	setp.gt.s32 	%p72, %r10, %r22;
	setp.lt.s32 	%p73, %r11, %r6;
	or.pred  	%p74, %p4, %p73;
	or.pred  	%p75, %p74, %p72;
	or.pred  	%p76, %p75, %p70;
	or.pred  	%p77, %p76, %p71;
	@%p77 bra 	$L__BB1_17;
	mul.f32 	%f67, %f12, %f3;
	mul.f32 	%f68, %f67, 0f3C23D70A;
	mul.f32 	%f69, %f4, %f68;
	div.rn.f32 	%f70, %f69, %f5;
	atom.global.add.f32 	%f71, [%rd13+20], %f70;
$L__BB1_17:
	ret;

}


// ===== COMPILED SASS (sm_100) =====

	.target	sm_100

	.elftype	@"ET_EXEC"


//--------------------- .note.nv.tkinfo           --------------------------
	.section	.note.nv.tkinfo,"",@"SHT_NOTE"
	.sectionflags	@"SHF_NOTE_NV_TKINFO"
	.tkinfo
        /*0018*/ 	.word	0x00000002
        /*0030*/ 	.string	""
        /*0030*/ 	.string	"ptxas"
        /*0030*/ 	.string	"Cuda compilation tools, release 13.0, V13.0.88"
        /*0030*/ 	.string	"Build cuda_13.0.r13.0/compiler.36424714_0"
        /*0030*/ 	.string	"-arch sm_100 -m 64 "



//--------------------- .note.nv.cuinfo           --------------------------
	.section	.note.nv.cuinfo,"",@"SHT_NOTE"
	.sectionflags	@"SHF_NOTE_NV_CUINFO"
        /*0018*/ 	.short	0x0002
        /*001a*/ 	.short	0x0064
        /*001c*/ 	.short	0x0082
	.zero		2


//--------------------- .nv.info                  --------------------------
	.section	.nv.info,"",@"SHT_CUDA_INFO"
	.align	4


	//----- nvinfo : EIATTR_REGCOUNT
	.align		4
        /*0000*/ 	.byte	0x04, 0x2f
        /*0002*/ 	.short	(.L_1 - .L_0)
	.align		4
.L_0:
        /*0004*/ 	.word	index@(_Z24stencil_update_sm_kernelPKfS0_Pfiiiiiiiiiiiifffff)
        /*0008*/ 	.word	0x00000020


	//----- nvinfo : EIATTR_FRAME_SIZE
	.align		4
.L_1:
        /*000c*/ 	.byte	0x04, 0x11
        /*000e*/ 	.short	(.L_3 - .L_2)
	.align		4
.L_2:
        /*0010*/ 	.word	index@($__internal_1_$__cuda_sm3x_div_rn_noftz_f32_slowpath)
        /*0014*/ 	.word	0x00000000


	//----- nvinfo : EIATTR_FRAME_SIZE
	.align		4
.L_3:
        /*0018*/ 	.byte	0x04, 0x11
        /*001a*/ 	.short	(.L_5 - .L_4)
	.align		4
.L_4:
        /*001c*/ 	.word	index@(_Z24stencil_update_sm_kernelPKfS0_Pfiiiiiiiiiiiifffff)
        /*0020*/ 	.word	0x00000000


	//----- nvinfo : EIATTR_REGCOUNT
	.align		4
.L_5:
        /*0024*/ 	.byte	0x04, 0x2f
        /*0026*/ 	.short	(.L_7 - .L_6)
	.align		4
.L_6:
        /*0028*/ 	.word	index@(_Z20source_inject_kernelPKfS0_S0_Pfiiiiiiiiiiffffffiii)
        /*002c*/ 	.word	0x00000023


	//----- nvinfo : EIATTR_FRAME_SIZE
	.align		4
.L_7:
        /*0030*/ 	.byte	0x04, 0x11
        /*0032*/ 	.short	(.L_9 - .L_8)
	.align		4
.L_8:
        /*0034*/ 	.word	index@($__internal_0_$__cuda_sm3x_div_rn_noftz_f32_slowpath)
        /*0038*/ 	.word	0x00000000


	//----- nvinfo : EIATTR_FRAME_SIZE
	.align		4
.L_9:
        /*003c*/ 	.byte	0x04, 0x11
        /*003e*/ 	.short	(.L_11 - .L_10)
	.align		4
.L_10:
        /*0040*/ 	.word	index@(_Z20source_inject_kernelPKfS0_S0_Pfiiiiiiiiiiffffffiii)
        /*0044*/ 	.word	0x00000000


	//----- nvinfo : EIATTR_MIN_STACK_SIZE
	.align		4
.L_11:
        /*0048*/ 	.byte	0x04, 0x12
        /*004a*/ 	.short	(.L_13 - .L_12)
	.align		4
.L_12:
        /*004c*/ 	.word	index@(_Z20source_inject_kernelPKfS0_S0_Pfiiiiiiiiiiffffffiii)
        /*0050*/ 	.word	0x00000000


	//----- nvinfo : EIATTR_MIN_STACK_SIZE
	.align		4
.L_13:
        /*0054*/ 	.byte	0x04, 0x12
        /*0056*/ 	.short	(.L_15 - .L_14)
	.align		4
.L_14:
        /*0058*/ 	.word	index@(_Z24stencil_update_sm_kernelPKfS0_Pfiiiiiiiiiiiifffff)
        /*005c*/ 	.word	0x00000000
.L_15:


//--------------------- .nv.compat                --------------------------
	.section	.nv.compat,"",@"SHT_CUDA_COMPAT_INFO"
	.align	4
        /*0000*/ 	.byte	0x02, 0x09, 0x00, 0x00, 0x02, 0x02, 0x01, 0x00, 0x02, 0x05, 0x05, 0x00, 0x03, 0x07, 0x01, 0x01
        /*0010*/ 	.byte	0x02, 0x03, 0x00, 0x00, 0x02, 0x06, 0x01, 0x00, 0x04, 0x0b, 0x08, 0x00, 0x01, 0x00, 0x00, 0x00
        /*0020*/ 	.byte	0x00, 0x00, 0x00, 0x00


//--------------------- .nv.info._Z20source_inject_kernelPKfS0_S0_Pfiiiiiiiiiiffffffiii --------------------------
	.section	.nv.info._Z20source_inject_kernelPKfS0_S0_Pfiiiiiiiiiiffffffiii,"",@"SHT_CUDA_INFO"
	.sectionflags	@""
	.align	4


	//----- nvinfo : EIATTR_CUDA_API_VERSION
	.align		4
        /*0000*/ 	.byte	0x04, 0x37
        /*0002*/ 	.short	(.L_17 - .L_16)
.L_16:
        /*0004*/ 	.word	0x00000082


	//----- nvinfo : EIATTR_KPARAM_INFO
	.align		4
.L_17:
        /*0008*/ 	.byte	0x04, 0x17
        /*000a*/ 	.short	(.L_19 - .L_18)
.L_18:
        /*000c*/ 	.word	0x00000000
        /*0010*/ 	.short	0x0016
        /*0012*/ 	.short	0x0068
        /*0014*/ 	.byte	0x00, 0xf0, 0x11, 0x00


	//----- nvinfo : EIATTR_KPARAM_INFO
	.align		4
.L_19:
        /*0018*/ 	.byte	0x04, 0x17
        /*001a*/ 	.short	(.L_21 - .L_20)
.L_20:
        /*001c*/ 	.word	0x00000000
        /*0020*/ 	.short	0x0015
        /*0022*/ 	.short	0x0064
        /*0024*/ 	.byte	0x00, 0xf0, 0x11, 0x00


	//----- nvinfo : EIATTR_KPARAM_INFO
	.align		4
.L_21:
        /*0028*/ 	.byte	0x04, 0x17
        /*002a*/ 	.short	(.L_23 - .L_22)
.L_22:
        /*002c*/ 	.word	0x00000000
        /*0030*/ 	.short	0x0014
        /*0032*/ 	.short	0x0060
        /*0034*/ 	.byte	0x00, 0xf0, 0x11, 0x00


	//----- nvinfo : EIATTR_KPARAM_INFO
	.align		4
.L_23:
        /*0038*/ 	.byte	0x04, 0x17
        /*003a*/ 	.short	(.L_25 - .L_24)
.L_24:
        /*003c*/ 	.word	0x00000000
        /*0040*/ 	.short	0x0013
        /*0042*/ 	.short	0x005c
        /*0044*/ 	.byte	0x00, 0xf0, 0x11, 0x00


	//----- nvinfo : EIATTR_KPARAM_INFO
	.align		4
.L_25:
        /*0048*/ 	.byte	0x04, 0x17
        /*004a*/ 	.short	(.L_27 - .L_26)
.L_26:
        /*004c*/ 	.word	0x00000000
        /*0050*/ 	.short	0x0012
        /*0052*/ 	.short	0x0058
        /*0054*/ 	.byte	0x00, 0xf0, 0x11, 0x00


	//----- nvinfo : EIATTR_KPARAM_INFO
	.align		4
.L_27:
        /*0058*/ 	.byte	0x04, 0x17
        /*005a*/ 	.short	(.L_29 - .L_28)
.L_28:
        /*005c*/ 	.word	0x00000000
        /*0060*/ 	.short	0x0011
        /*0062*/ 	.short	0x0054
        /*0064*/ 	.byte	0x00, 0xf0, 0x11, 0x00


	//----- nvinfo : EIATTR_KPARAM_INFO
	.align		4
.L_29:
        /*0068*/ 	.byte	0x04, 0x17
        /*006a*/ 	.short	(.L_31 - .L_30)
.L_30:
        /*006c*/ 	.word	0x00000000
        /*0070*/ 	.short	0x0010
        /*0072*/ 	.short	0x0050
        /*0074*/ 	.byte	0x00, 0xf0, 0x11, 0x00


	//----- nvinfo : EIATTR_KPARAM_INFO
	.align		4
.L_31:
        /*0078*/ 	.byte	0x04, 0x17
        /*007a*/ 	.short	(.L_33 - .L_32)
.L_32:
        /*007c*/ 	.word	0x00000000
        /*0080*/ 	.short	0x000f
        /*0082*/ 	.short	0x004c
        /*0084*/ 	.byte	0x00, 0xf0, 0x11, 0x00


	//----- nvinfo : EIATTR_KPARAM_INFO
	.align		4
.L_33:
        /*0088*/ 	.byte	0x04, 0x17
        /*008a*/ 	.short	(.L_35 - .L_34)
.L_34:
        /*008c*/ 	.word	0x00000000
        /*0090*/ 	.short	0x000e
        /*0092*/ 	.short	0x0048
        /*0094*/ 	.byte	0x00, 0xf0, 0x11, 0x00


	//----- nvinfo : EIATTR_KPARAM_INFO
	.align		4
.L_35:
        /*0098*/ 	.byte	0x04, 0x17
        /*009a*/ 	.short	(.L_37 - .L_36)
.L_36:
        /*009c*/ 	.word	0x00000000
        /*00a0*/ 	.short	0x000d
        /*00a2*/ 	.short	0x0044
        /*00a4*/ 	.byte	0x00, 0xf0, 0x11, 0x00


	//----- nvinfo : EIATTR_KPARAM_INFO
	.align		4
.L_37:
        /*00a8*/ 	.byte	0x04, 0x17
        /*00aa*/ 	.short	(.L_39 - .L_38)
.L_38:
        /*00ac*/ 	.word	0x00000000
        /*00b0*/ 	.short	0x000c
        /*00b2*/ 	.short	0x0040
        /*00b4*/ 	.byte	0x00, 0xf0, 0x11, 0x00


	//----- nvinfo : EIATTR_KPARAM_INFO
	.align		4
.L_39:
        /*00b8*/ 	.byte	0x04, 0x17
        /*00ba*/ 	.short	(.L_41 - .L_40)
.L_40:
        /*00bc*/ 	.word	0x00000000
        /*00c0*/ 	.short	0x000b
        /*00c2*/ 	.short	0x003c
        /*00c4*/ 	.byte	0x00, 0xf0, 0x11, 0x00


	//----- nvinfo : EIATTR_KPARAM_INFO
	.align		4
.L_41:
        /*00c8*/ 	.byte	0x04, 0x17
        /*00ca*/ 	.short	(.L_43 - .L_42)
.L_42:
        /*00cc*/ 	.word	0x00000000
        /*00d0*/ 	.short	0x000a
        /*00d2*/ 	.short	0x0038
        /*00d4*/ 	.byte	0x00, 0xf0, 0x11, 0x00


	//----- nvinfo : EIATTR_KPARAM_INFO
	.align		4
.L_43:
        /*00d8*/ 	.byte	0x04, 0x17
        /*00da*/ 	.short	(.L_45 - .L_44)
.L_44:
        /*00dc*/ 	.word	0x00000000
        /*00e0*/ 	.short	0x0009
        /*00e2*/ 	.short	0x0034
        /*00e4*/ 	.byte	0x00, 0xf0, 0x11, 0x00


	//----- nvinfo : EIATTR_KPARAM_INFO
	.align		4
.L_45:
        /*00e8*/ 	.byte	0x04, 0x17
        /*00ea*/ 	.short	(.L_47 - .L_46)
.L_46:
        /*00ec*/ 	.word	0x00000000
        /*00f0*/ 	.short	0x0008
        /*00f2*/ 	.short	0x0030
        /*00f4*/ 	.byte	0x00, 0xf0, 0x11, 0x00


	//----- nvinfo : EIATTR_KPARAM_INFO
	.align		4
.L_47:
        /*00f8*/ 	.byte	0x04, 0x17
        /*00fa*/ 	.short	(.L_49 - .L_48)
.L_48:
        /*00fc*/ 	.word	0x00000000
        /*0100*/ 	.short	0x0007
        /*0102*/ 	.short	0x002c
        /*0104*/ 	.byte	0x00, 0xf0, 0x11, 0x00


	//----- nvinfo : EIATTR_KPARAM_INFO
	.align		4
.L_49:
        /*0108*/ 	.byte	0x04, 0x17
        /*010a*/ 	.short	(.L_51 - .L_50)
.L_50:
        /*010c*/ 	.word	0x00000000
        /*0110*/ 	.short	0x0006
        /*0112*/ 	.short	0x0028
        /*0114*/ 	.byte	0x00, 0xf0, 0x11, 0x00


	//----- nvinfo : EIATTR_KPARAM_INFO
	.align		4
.L_51:
        /*0118*/ 	.byte	0x04, 0x17
        /*011a*/ 	.short	(.L_53 - .L_52)
.L_52:
        /*011c*/ 	.word	0x00000000
        /*0120*/ 	.short	0x0005
        /*0122*/ 	.short	0x0024
        /*0124*/ 	.byte	0x00, 0xf0, 0x11, 0x00


	//----- nvinfo : EIATTR_KPARAM_INFO
	.align		4
.L_53:
        /*0128*/ 	.byte	0x04, 0x17
        /*012a*/ 	.short	(.L_55 - .L_54)
.L_54:
        /*012c*/ 	.word	0x00000000
        /*0130*/ 	.short	0x0004
        /*0132*/ 	.short	0x0020
        /*0134*/ 	.byte	0x00, 0xf0, 0x11, 0x00


	//----- nvinfo : EIATTR_KPARAM_INFO
	.align		4
.L_55:
        /*0138*/ 	.byte	0x04, 0x17
        /*013a*/ 	.short	(.L_57 - .L_56)
.L_56:
        /*013c*/ 	.word	0x00000000
        /*0140*/ 	.short	0x0003
        /*0142*/ 	.short	0x0018
        /*0144*/ 	.byte	0x00, 0xf5, 0x21, 0x00


	//----- nvinfo : EIATTR_KPARAM_INFO
	.align		4
.L_57:
        /*0148*/ 	.byte	0x04, 0x17
        /*014a*/ 	.short	(.L_59 - .L_58)
.L_58:
        /*014c*/ 	.word	0x00000000
        /*0150*/ 	.short	0x0002
        /*0152*/ 	.short	0x0010
        /*0154*/ 	.byte	0x00, 0xf5, 0x21, 0x00


	//----- nvinfo : EIATTR_KPARAM_INFO
	.align		4
.L_59:
        /*0158*/ 	.byte	0x04, 0x17
        /*015a*/ 	.short	(.L_61 - .L_60)
.L_60:
        /*015c*/ 	.word	0x00000000
        /*0160*/ 	.short	0x0001
        /*0162*/ 	.short	0x0008
        /*0164*/ 	.byte	0x00, 0xf5, 0x21, 0x00


	//----- nvinfo : EIATTR_KPARAM_INFO
	.align		4
.L_61:
        /*0168*/ 	.byte	0x04, 0x17
        /*016a*/ 	.short	(.L_63 - .L_62)
.L_62:
        /*016c*/ 	.word	0x00000000
        /*0170*/ 	.short	0x0000
        /*0172*/ 	.short	0x0000
        /*0174*/ 	.byte	0x00, 0xf5, 0x21, 0x00


	//----- nvinfo : EIATTR_SPARSE_MMA_MASK
	.align		4
.L_63:
        /*0178*/ 	.byte	0x03, 0x50
        /*017a*/ 	.short	0x0000


	//----- nvinfo : EIATTR_MAXREG_COUNT
	.align		4
        /*017c*/ 	.byte	0x03, 0x1b
        /*017e*/ 	.short	0x00ff


	//----- nvinfo : EIATTR_MERCURY_ISA_VERSION
	.align		4
        /*0180*/ 	.byte	0x03, 0x5f
        /*0182*/ 	.short	0x0101


	//----- nvinfo : EIATTR_VRC_CTA_INIT_COUNT
	.align		4
        /*0184*/ 	.byte	0x02, 0x4a
	.zero		1
	.zero		1


	//----- nvinfo : EIATTR_EXIT_INSTR_OFFSETS
	.align		4
        /*0188*/ 	.byte	0x04, 0x1c
        /*018a*/ 	.short	(.L_65 - .L_64)


	//   ....[0]....
.L_64:
        /*018c*/ 	.word	0x00000080


	//   ....[1]....
        /*0190*/ 	.word	0x00001760


	//   ....[2]....
        /*0194*/ 	.word	0x00001880


	//----- nvinfo : EIATTR_CRS_STACK_SIZE
	.align		4
.L_65:
        /*0198*/ 	.byte	0x04, 0x1e
        /*019a*/ 	.short	(.L_67 - .L_66)
.L_66:
        /*019c*/ 	.word	0x00000000


	//----- nvinfo : EIATTR_CBANK_PARAM_SIZE
	.align		4
.L_67:
        /*01a0*/ 	.byte	0x03, 0x19
        /*01a2*/ 	.short	0x006c


	//----- nvinfo : EIATTR_PARAM_CBANK
	.align		4
        /*01a4*/ 	.byte	0x04, 0x0a
        /*01a6*/ 	.short	(.L_69 - .L_68)
	.align		4
.L_68:
        /*01a8*/ 	.word	index@(.nv.constant0._Z20source_inject_kernelPKfS0_S0_Pfiiiiiiiiiiffffffiii)
        /*01ac*/ 	.short	0x0380
        /*01ae*/ 	.short	0x006c


	//----- nvinfo : EIATTR_SW_WAR
	.align		4
.L_69:
        /*01b0*/ 	.byte	0x04, 0x36
        /*01b2*/ 	.short	(.L_71 - .L_70)
.L_70:
        /*01b4*/ 	.word	0x00000008
.L_71:


//--------------------- .nv.info._Z24stencil_update_sm_kernelPKfS0_Pfiiiiiiiiiiiifffff --------------------------
	.section	.nv.info._Z24stencil_update_sm_kernelPKfS0_Pfiiiiiiiiiiiifffff,"",@"SHT_CUDA_INFO"
	.sectionflags	@""
	.align	4


	//----- nvinfo : EIATTR_CUDA_API_VERSION
	.align		4
        /*0000*/ 	.byte	0x04, 0x37
        /*0002*/ 	.short	(.L_73 - .L_72)
.L_72:
        /*0004*/ 	.word	0x00000082


	//----- nvinfo : EIATTR_KPARAM_INFO
	.align		4
.L_73:
        /*0008*/ 	.byte	0x04, 0x17
        /*000a*/ 	.short	(.L_75 - .L_74)
.L_74:
        /*000c*/ 	.word	0x00000000
        /*0010*/ 	.short	0x0013
        /*0012*/ 	.short	0x0058
        /*0014*/ 	.byte	0x00, 0xf0, 0x11, 0x00


	//----- nvinfo : EIATTR_KPARAM_INFO
	.align		4
.L_75:
        /*0018*/ 	.byte	0x04, 0x17
        /*001a*/ 	.short	(.L_77 - .L_76)
.L_76:
        /*001c*/ 	.word	0x00000000
        /*0020*/ 	.short	0x0012
        /*0022*/ 	.short	0x0054
        /*0024*/ 	.byte	0x00, 0xf0, 0x11, 0x00


	//----- nvinfo : EIATTR_KPARAM_INFO
	.align		4
.L_77:
        /*0028*/ 	.byte	0x04, 0x17
        /*002a*/ 	.short	(.L_79 - .L_78)
.L_78:
        /*002c*/ 	.word	0x00000000
        /*0030*/ 	.short	0x0011
        /*0032*/ 	.short	0x0050
        /*0034*/ 	.byte	0x00, 0xf0, 0x11, 0x00


	//----- nvinfo : EIATTR_KPARAM_INFO
	.align		4
.L_79:
        /*0038*/ 	.byte	0x04, 0x17
        /*003a*/ 	.short	(.L_81 - .L_80)
.L_80:
        /*003c*/ 	.word	0x00000000
        /*0040*/ 	.short	0x0010
        /*0042*/ 	.short	0x004c
        /*0044*/ 	.byte	0x00, 0xf0, 0x11, 0x00


	//----- nvinfo : EIATTR_KPARAM_INFO
	.align		4
.L_81:
        /*0048*/ 	.byte	0x04, 0x17
        /*004a*/ 	.short	(.L_83 - .L_82)
.L_82:
        /*004c*/ 	.word	0x00000000
        /*0050*/ 	.short	0x000f
        /*0052*/ 	.short	0x0048
        /*0054*/ 	.byte	0x00, 0xf0, 0x11, 0x00


	//----- nvinfo : EIATTR_KPARAM_INFO
	.align		4
.L_83:
        /*0058*/ 	.byte	0x04, 0x17
        /*005a*/ 	.short	(.L_85 - .L_84)
.L_84:
        /*005c*/ 	.word	0x00000000
        /*0060*/ 	.short	0x000e
        /*0062*/ 	.short	0x0044
        /*0064*/ 	.byte	0x00, 0xf0, 0x11, 0x00


	//----- nvinfo : EIATTR_KPARAM_INFO
	.align		4
.L_85:
        /*0068*/ 	.byte	0x04, 0x17
        /*006a*/ 	.short	(.L_87 - .L_86)
.L_86:
        /*006c*/ 	.word	0x00000000
        /*0070*/ 	.short	0x000d
        /*0072*/ 	.short	0x0040
        /*0074*/ 	.byte	0x00, 0xf0, 0x11, 0x00


	//----- nvinfo : EIATTR_KPARAM_INFO
	.align		4
.L_87:
        /*0078*/ 	.byte	0x04, 0x17
        /*007a*/ 	.short	(.L_89 - .L_88)
.L_88:
        /*007c*/ 	.word	0x00000000
        /*0080*/ 	.short	0x000c
        /*0082*/ 	.short	0x003c
        /*0084*/ 	.byte	0x00, 0xf0, 0x11, 0x00


	//----- nvinfo : EIATTR_KPARAM_INFO
	.align		4
.L_89:
        /*0088*/ 	.byte	0x04, 0x17
        /*008a*/ 	.short	(.L_91 - .L_90)
.L_90:
        /*008c*/ 	.word	0x00000000
        /*0090*/ 	.short	0x000b
        /*0092*/ 	.short	0x0038
        /*0094*/ 	.byte	0x00, 0xf0, 0x11, 0x00


	//----- nvinfo : EIATTR_KPARAM_INFO
	.align		4
.L_91:
        /*0098*/ 	.byte	0x04, 0x17
        /*009a*/ 	.short	(.L_93 - .L_92)
.L_92:
        /*009c*/ 	.word	0x00000000
        /*00a0*/ 	.short	0x000a
        /*00a2*/ 	.short	0x0034
        /*00a4*/ 	.byte	0x00, 0xf0, 0x11, 0x00


	//----- nvinfo : EIATTR_KPARAM_INFO
	.align		4
.L_93:
        /*00a8*/ 	.byte	0x04, 0x17
        /*00aa*/ 	.short	(.L_95 - .L_94)
.L_94:
        /*00ac*/ 	.word	0x00000000
        /*00b0*/ 	.short	0x0009
        /*00b2*/ 	.short	0x0030
        /*00b4*/ 	.byte	0x00, 0xf0, 0x11, 0x00


	//----- nvinfo : EIATTR_KPARAM_INFO
	.align		4
.L_95:
        /*00b8*/ 	.byte	0x04, 0x17
        /*00ba*/ 	.short	(.L_97 - .L_96)
.L_96:
        /*00bc*/ 	.word	0x00000000
        /*00c0*/ 	.short	0x0008
        /*00c2*/ 	.short	0x002c
        /*00c4*/ 	.byte	0x00, 0xf0, 0x11, 0x00


	//----- nvinfo : EIATTR_KPARAM_INFO
	.align		4
.L_97:
        /*00c8*/ 	.byte	0x04, 0x17
        /*00ca*/ 	.short	(.L_99 - .L_98)
.L_98:
        /*00cc*/ 	.word	0x00000000
        /*00d0*/ 	.short	0x0007
        /*00d2*/ 	.short	0x0028
        /*00d4*/ 	.byte	0x00, 0xf0, 0x11, 0x00


	//----- nvinfo : EIATTR_KPARAM_INFO
	.align		4
.L_99:
        /*00d8*/ 	.byte	0x04, 0x17
        /*00da*/ 	.short	(.L_101 - .L_100)
.L_100:
        /*00dc*/ 	.word	0x00000000
        /*00e0*/ 	.short	0x0006
        /*00e2*/ 	.short	0x0024
        /*00e4*/ 	.byte	0x00, 0xf0, 0x11, 0x00


	//----- nvinfo : EIATTR_KPARAM_INFO
	.align		4
.L_101:
        /*00e8*/ 	.byte	0x04, 0x17
        /*00ea*/ 	.short	(.L_103 - .L_102)
.L_102:
        /*00ec*/ 	.word	0x00000000
        /*00f0*/ 	.short	0x0005
        /*00f2*/ 	.short	0x0020
        /*00f4*/ 	.byte	0x00, 0xf0, 0x11, 0x00


	//----- nvinfo : EIATTR_KPARAM_INFO
	.align		4
.L_103:
        /*00f8*/ 	.byte	0x04, 0x17
        /*00fa*/ 	.short	(.L_105 - .L_104)
.L_104:
        /*00fc*/ 	.word	0x00000000
        /*0100*/ 	.short	0x0004
        /*0102*/ 	.short	0x001c
        /*0104*/ 	.byte	0x00, 0xf0, 0x11, 0x00


	//----- nvinfo : EIATTR_KPARAM_INFO
	.align		4
.L_105:
        /*0108*/ 	.byte	0x04, 0x17
        /*010a*/ 	.short	(.L_107 - .L_106)
.L_106:
        /*010c*/ 	.word	0x00000000
        /*0110*/ 	.short	0x0003
        /*0112*/ 	.short	0x0018
        /*0114*/ 	.byte	0x00, 0xf0, 0x11, 0x00


	//----- nvinfo : EIATTR_KPARAM_INFO
	.align		4
.L_107:
        /*0118*/ 	.byte	0x04, 0x17
        /*011a*/ 	.short	(.L_109 - .L_108)
.L_108:
        /*011c*/ 	.word	0x00000000
        /*0120*/ 	.short	0x0002
        /*0122*/ 	.short	0x0010
        /*0124*/ 	.byte	0x00, 0xf5, 0x21, 0x00


	//----- nvinfo : EIATTR_KPARAM_INFO
	.align		4
.L_109:
        /*0128*/ 	.byte	0x04, 0x17
        /*012a*/ 	.short	(.L_111 - .L_110)
.L_110:
        /*012c*/ 	.word	0x00000000
        /*0130*/ 	.short	0x0001
        /*0132*/ 	.short	0x0008
        /*0134*/ 	.byte	0x00, 0xf5, 0x21, 0x00


	//----- nvinfo : EIATTR_KPARAM_INFO
	.align		4
.L_111:
        /*0138*/ 	.byte	0x04, 0x17
        /*013a*/ 	.short	(.L_113 - .L_112)
.L_112:
        /*013c*/ 	.word	0x00000000
        /*0140*/ 	.short	0x0000
        /*0142*/ 	.short	0x0000
        /*0144*/ 	.byte	0x00, 0xf5, 0x21, 0x00


	//----- nvinfo : EIATTR_SPARSE_MMA_MASK
	.align		4
.L_113:
        /*0148*/ 	.byte	0x03, 0x50
        /*014a*/ 	.short	0x0000


	//----- nvinfo : EIATTR_MAXREG_COUNT
	.align		4
        /*014c*/ 	.byte	0x03, 0x1b
        /*014e*/ 	.short	0x00ff


	//----- nvinfo : EIATTR_NUM_BARRIERS
	.align		4
        /*0150*/ 	.byte	0x02, 0x4c
        /*0152*/ 	.byte	0x01
	.zero		1


	//----- nvinfo : EIATTR_MERCURY_ISA_VERSION
	.align		4
        /*0154*/ 	.byte	0x03, 0x5f
        /*0156*/ 	.short	0x0101


	//----- nvinfo : EIATTR_VRC_CTA_INIT_COUNT
	.align		4
        /*0158*/ 	.byte	0x02, 0x4a
	.zero		1
	.zero		1


	//----- nvinfo : EIATTR_EXIT_INSTR_OFFSETS
	.align		4
        /*015c*/ 	.byte	0x04, 0x1c
        /*015e*/ 	.short	(.L_115 - .L_114)


	//   ....[0]....
.L_114:
        /*0160*/ 	.word	0x00000140


	//   ....[1]....
        /*0164*/ 	.word	0x00000d30


	//----- nvinfo : EIATTR_CRS_STACK_SIZE
	.align		4
.L_115:
        /*0168*/ 	.byte	0x04, 0x1e
        /*016a*/ 	.short	(.L_117 - .L_116)
.L_116:
        /*016c*/ 	.word	0x00000000


	//----- nvinfo : EIATTR_CBANK_PARAM_SIZE
	.align		4
.L_117:
        /*0170*/ 	.byte	0x03, 0x19
        /*0172*/ 	.short	0x005c


	//----- nvinfo : EIATTR_PARAM_CBANK
	.align		4
        /*0174*/ 	.byte	0x04, 0x0a
        /*0176*/ 	.short	(.L_119 - .L_118)
	.align		4
.L_118:
        /*0178*/ 	.word	index@(.nv.constant0._Z24stencil_update_sm_kernelPKfS0_Pfiiiiiiiiiiiifffff)
        /*017c*/ 	.short	0x0380
        /*017e*/ 	.short	0x005c


	//----- nvinfo : EIATTR_SW_WAR
	.align		4
.L_119:
        /*0180*/ 	.byte	0x04, 0x36
        /*0182*/ 	.short	(.L_121 - .L_120)
.L_120:
        /*0184*/ 	.word	0x00000008
.L_121:


//--------------------- .nv.callgraph             --------------------------
	.section	.nv.callgraph,"",@"SHT_CUDA_CALLGRAPH"
	.align	4
	.sectionentsize	8
	.align		4
        /*0000*/ 	.word	0x00000000
	.align		4
        /*0004*/ 	.word	0xffffffff
	.align		4
        /*0008*/ 	.word	0x00000000
	.align		4
        /*000c*/ 	.word	0xfffffffe
	.align		4
        /*0010*/ 	.word	0x00000000
	.align		4
        /*0014*/ 	.word	0xfffffffd
	.align		4
        /*0018*/ 	.word	0x00000000
	.align		4
        /*001c*/ 	.word	0xfffffffc


//--------------------- .text._Z20source_inject_kernelPKfS0_S0_Pfiiiiiiiiiiffffffiii --------------------------
	.section	.text._Z20source_inject_kernelPKfS0_S0_Pfiiiiiiiiiiffffffiii,"ax",@progbits
	.align	128
        .global         _Z20source_inject_kernelPKfS0_S0_Pfiiiiiiiiiiffffffiii
        .type           _Z20source_inject_kernelPKfS0_S0_Pfiiiiiiiiiiffffffiii,@function
        .size           _Z20source_inject_kernelPKfS0_S0_Pfiiiiiiiiiiffffffiii,(.L_x_67 - _Z20source_inject_kernelPKfS0_S0_Pfiiiiiiiiiiffffffiii)
        .other          _Z20source_inject_kernelPKfS0_S0_Pfiiiiiiiiiiffffffiii,@"STO_CUDA_ENTRY STV_DEFAULT"
_Z20source_inject_kernelPKfS0_S0_Pfiiiiiiiiiiffffffiii:
.text._Z20source_inject_kernelPKfS0_S0_Pfiiiiiiiiiiffffffiii:
[----:B------:R-:W-:Y:S01]  /*0000*/  LDC R1, c[0x0][0x37c] ;  /* 0x0000df00ff017b82 */ /* 0x000fe20000000800 */
[----:B------:R-:W0:Y:S07]  /*0010*/  S2R R0, SR_TID.X ;  /* 0x0000000000007919 */ /* 0x000e2e0000002100 */
[----:B------:R-:W0:Y:S01]  /*0020*/  S2UR UR4, SR_CTAID.X ;  /* 0x00000000000479c3 */ /* 0x000e220000002500 */
[----:B------:R-:W1:Y:S07]  /*0030*/  LDCU.64 UR6, c[0x0][0x3e0] ;  /* 0x00007c00ff0677ac */ /* 0x000e6e0008000a00 */
[----:B------:R-:W0:Y:S02]  /*0040*/  LDC R5, c[0x0][0x360] ;  /* 0x0000d800ff057b82 */ /* 0x000e240000000800 */
[----:B0-----:R-:W-:-:S05]  /*0050*/  IMAD R5, R5, UR4, R0 ;  /* 0x0000000405057c24 */ /* 0x001fca000f8e0200 */
[----:B-1----:R-:W-:-:S04]  /*0060*/  IADD3 R5, PT, PT, R5, UR6, RZ ;  /* 0x0000000605057c10 */ /* 0x002fc8000fffe0ff */
[----:B------:R-:W-:-:S13]  /*0070*/  ISETP.GT.AND P0, PT, R5, UR7, PT ;  /* 0x0000000705007c0c */ /* 0x000fda000bf04270 */
[----:B------:R-:W-:Y:S05]  /*0080*/  @P0 EXIT ;  /* 0x000000000000094d */ /* 0x000fea0003800000 */
[----:B------:R-:W0:Y:S01]  /*0090*/  LDC.64 R8, c[0x0][0x390] ;  /* 0x0000e400ff087b82 */ /* 0x000e220000000a00 */
[----:B------:R-:W1:Y:S01]  /*00a0*/  LDCU.64 UR12, c[0x0][0x358] ;  /* 0x00006b00ff0c77ac */ /* 0x000e620008000a00 */
[----:B------:R-:W-:Y:S01]  /*00b0*/  IMAD R3, R5, 0x3, RZ ;  /* 0x0000000305037824 */ /* 0x000fe200078e02ff */
[----:B------:R-:W2:Y:S05]  /*00c0*/  LDCU UR4, c[0x0][0x3d4] ;  /* 0x00007a80ff0477ac */ /* 0x000eaa0008000800 */
[----:B------:R-:W3:Y:S01]  /*00d0*/  LDC R11, c[0x0][0x3c8] ;  /* 0x0000f200ff0b7b82 */ /* 0x000ee20000000800 */
[----:B0-----:R-:W-:-:S05]  /*00e0*/  IMAD.WIDE R8, R3, 0x4, R8 ;  /* 0x0000000403087825 */ /* 0x001fca00078e0208 */
[----:B-1----:R-:W2:Y:S04]  /*00f0*/  LDG.E.CONSTANT R0, desc[UR12][R8.64] ;  /* 0x0000000c08007981 */ /* 0x002ea8000c1e9900 */
[----:B------:R0:W5:Y:S04]  /*0100*/  LDG.E.CONSTANT R4, desc[UR12][R8.64+0x4] ;  /* 0x0000040c08047981 */ /* 0x000168000c1e9900 */
[----:B------:R0:W5:Y:S01]  /*0110*/  LDG.E.CONSTANT R3, desc[UR12][R8.64+0x8] ;  /* 0x0000080c08037981 */ /* 0x000162000c1e9900 */
[----:B---3--:R-:W1:Y:S01]  /*0120*/  MUFU.RCP R2, R11 ;  /* 0x0000000b00027308 */ /* 0x008e620000001000 */
[----:B------:R-:W-:Y:S01]  /*0130*/  BSSY.RECONVERGENT B2, `(.L_x_0) ;  /* 0x000000e000027945 */ /* 0x000fe20003800200 */
[----:B-1----:R-:W-:-:S04]  /*0140*/  FFMA R7, R2, -R11, 1 ;  /* 0x3f80000002077423 */ /* 0x002fc8000000080b */
[----:B------:R-:W-:Y:S01]  /*0150*/  FFMA R7, R2, R7, R2 ;  /* 0x0000000702077223 */ /* 0x000fe20000000002 */
[----:B--2---:R-:W-:-:S04]  /*0160*/  FADD R0, R0, -UR4 ;  /* 0x8000000400007e21 */ /* 0x004fc80008000000 */
[----:B------:R-:W1:Y:S01]  /*0170*/  FCHK P0, R0, R11 ;  /* 0x0000000b00007302 */ /* 0x000e620000000000 */
[----:B------:R-:W-:-:S04]  /*0180*/  FFMA R2, R0, R7, RZ ;  /* 0x0000000700027223 */ /* 0x000fc800000000ff */
[----:B------:R-:W-:-:S04]  /*0190*/  FFMA R6, R2, -R11, R0 ;  /* 0x8000000b02067223 */ /* 0x000fc80000000000 */
[----:B------:R-:W-:Y:S01]  /*01a0*/  FFMA R7, R7, R6, R2 ;  /* 0x0000000607077223 */ /* 0x000fe20000000002 */
[----:B01----:R-:W-:Y:S06]  /*01b0*/  @!P0 BRA `(.L_x_1) ;  /* 0x0000000000148947 */ /* 0x003fec0003800000 */
[----:B------:R-:W0:Y:S01]  /*01c0*/  LDCU UR4, c[0x0][0x3c8] ;  /* 0x00007900ff0477ac */ /* 0x000e220008000800 */
[----:B------:R-:W-:Y:S01]  /*01d0*/  MOV R2, 0x200 ;  /* 0x0000020000027802 */ /* 0x000fe20000000f00 */
[----:B0-----:R-:W-:-:S07]  /*01e0*/  IMAD.U32 R6, RZ, RZ, UR4 ;  /* 0x00000004ff067e24 */ /* 0x001fce000f8e00ff */
[----:B-----5:R-:W-:Y:S05]  /*01f0*/  CALL.REL.NOINC `($__internal_0_$__cuda_sm3x_div_rn_noftz_f32_slowpath) ;  /* 0x0000001400a47944 */ /* 0x020fea0003c00000 */
[----:B------:R-:W-:-:S07]  /*0200*/  MOV R7, R0 ;  /* 0x0000000000077202 */ /* 0x000fce0000000f00 */
.L_x_1:
[----:B------:R-:W-:Y:S05]  /*0210*/  BSYNC.RECONVERGENT B2 ;  /* 0x0000000000027941 */ /* 0x000fea0003800200 */
.L_x_0:
[----:B------:R-:W0:Y:S01]  /*0220*/  LDC R11, c[0x0][0x3cc] ;  /* 0x0000f300ff0b7b82 */ /* 0x000e220000000800 */
[----:B------:R-:W1:Y:S01]  /*0230*/  LDCU UR4, c[0x0][0x3d8] ;  /* 0x00007b00ff0477ac */ /* 0x000e620008000800 */
[----:B------:R-:W-:Y:S01]  /*0240*/  BSSY.RECONVERGENT B2, `(.L_x_2) ;  /* 0x000000f000027945 */ /* 0x000fe20003800200 */
[----:B-1---5:R-:W-:Y:S01]  /*0250*/  FADD R0, R4, -UR4 ;  /* 0x8000000404007e21 */ /* 0x022fe20008000000 */
[----:B0-----:R-:W0:Y:S08]  /*0260*/  MUFU.RCP R2, R11 ;  /* 0x0000000b00027308 */ /* 0x001e300000001000 */
[----:B------:R-:W1:Y:S01]  /*0270*/  FCHK P0, R0, R11 ;  /* 0x0000000b00007302 */ /* 0x000e620000000000 */
[----:B0-----:R-:W-:-:S04]  /*0280*/  FFMA R9, R2, -R11, 1 ;  /* 0x3f80000002097423 */ /* 0x001fc8000000080b */
[----:B------:R-:W-:-:S04]  /*0290*/  FFMA R9, R2, R9, R2 ;  /* 0x0000000902097223 */ /* 0x000fc80000000002 */
[----:B------:R-:W-:-:S04]  /*02a0*/  FFMA R8, R0, R9, RZ ;  /* 0x0000000900087223 */ /* 0x000fc800000000ff */
[----:B------:R-:W-:-:S04]  /*02b0*/  FFMA R2, R8, -R11, R0 ;  /* 0x8000000b08027223 */ /* 0x000fc80000000000 */
[----:B------:R-:W-:Y:S01]  /*02c0*/  FFMA R8, R9, R2, R8 ;  /* 0x0000000209087223 */ /* 0x000fe20000000008 */
[----:B-1----:R-:W-:Y:S06]  /*02d0*/  @!P0 BRA `(.L_x_3) ;  /* 0x0000000000148947 */ /* 0x002fec0003800000 */
[----:B------:R-:W0:Y:S01]  /*02e0*/  LDCU UR4, c[0x0][0x3cc] ;  /* 0x00007980ff0477ac */ /* 0x000e220008000800 */
[----:B------:R-:W-:Y:S01]  /*02f0*/  MOV R2, 0x320 ;  /* 0x0000032000027802 */ /* 0x000fe20000000f00 */
[----:B0-----:R-:W-:-:S07]  /*0300*/  IMAD.U32 R6, RZ, RZ, UR4 ;  /* 0x00000004ff067e24 */ /* 0x001fce000f8e00ff */
[----:B------:R-:W-:Y:S05]  /*0310*/  CALL.REL.NOINC `($__internal_0_$__cuda_sm3x_div_rn_noftz_f32_slowpath) ;  /* 0x00000014005c7944 */ /* 0x000fea0003c00000 */
[----:B------:R-:W-:-:S07]  /*0320*/  MOV R8, R0 ;  /* 0x0000000000087202 */ /* 0x000fce0000000f00 */
.L_x_3:
[----:B------:R-:W-:Y:S05]  /*0330*/  BSYNC.RECONVERGENT B2 ;  /* 0x0000000000027941 */ /* 0x000fea0003800200 */
.L_x_2:
[----:B------:R-:W0:Y:S01]  /*0340*/  LDC R11, c[0x0][0x3d0] ;  /* 0x0000f400ff0b7b82 */ /* 0x000e220000000800 */
[----:B------:R-:W1:Y:S01]  /*0350*/  LDCU UR4, c[0x0][0x3dc] ;  /* 0x00007b80ff0477ac */ /* 0x000e620008000800 */
[----:B------:R-:W-:Y:S01]  /*0360*/  BSSY.RECONVERGENT B2, `(.L_x_4) ;  /* 0x000000f000027945 */ /* 0x000fe20003800200 */
[----:B-1----:R-:W-:Y:S01]  /*0370*/  FADD R0, R3, -UR4 ;  /* 0x8000000403007e21 */ /* 0x002fe20008000000 */
        /* <DEDUP_REMOVED lines=13> */
.L_x_5:
[----:B------:R-:W-:Y:S05]  /*0450*/  BSYNC.RECONVERGENT B2 ;  /* 0x0000000000027941 */ /* 0x000fea0003800200 */
.L_x_4:
[----:B------:R-:W0:Y:S01]  /*0460*/  F2I.FLOOR.NTZ R3, R8 ;  /* 0x0000000800037305 */ /* 0x000e220000207100 */
[----:B------:R-:W1:Y:S01]  /*0470*/  LDCU.128 UR16, c[0x0][0x3a0] ;  /* 0x00007400ff1077ac */ /* 0x000e620008000c00 */
[----:B------:R-:W2:Y:S01]  /*0480*/  LDC.64 R16, c[0x0][0x388] ;  /* 0x0000e200ff107b82 */ /* 0x000ea20000000a00 */
[----:B------:R-:W3:Y:S05]  /*0490*/  LDCU UR4, c[0x0][0x3e8] ;  /* 0x00007d00ff0477ac */ /* 0x000eea0008000800 */
[----:B------:R-:W4:Y:S01]  /*04a0*/  F2I.FLOOR.NTZ R4, R7 ;  /* 0x0000000700047305 */ /* 0x000f220000207100 */
[----:B------:R-:W3:Y:S01]  /*04b0*/  LDCU UR5, c[0x0][0x3e4] ;  /* 0x00007c80ff0577ac */ /* 0x000ee20008000800 */
[----:B------:R-:W2:Y:S01]  /*04c0*/  LDCU.64 UR6, c[0x0][0x380] ;  /* 0x00007000ff0677ac */ /* 0x000ea20008000a00 */
[----:B0-----:R-:W-:-:S05]  /*04d0*/  VIADD R20, R3, 0x4 ;  /* 0x0000000403147836 */ /* 0x001fca0000000000 */
[----:B------:R-:W0:Y:S01]  /*04e0*/  F2I.FLOOR.NTZ R18, R10 ;  /* 0x0000000a00127305 */ /* 0x000e220000207100 */
[----:B------:R-:W2:Y:S01]  /*04f0*/  LDCU.128 UR8, c[0x0][0x3b0] ;  /* 0x00007600ff0877ac */ /* 0x000ea20008000c00 */
[----:B------:R-:W-:Y:S01]  /*0500*/  SHF.R.S32.HI R21, RZ, 0x1f, R20 ;  /* 0x0000001fff157819 */ /* 0x000fe20000011414 */
[----:B-1----:R-:W-:Y:S01]  /*0510*/  USHF.R.S32.HI UR15, URZ, 0x1f, UR18 ;  /* 0x0000001fff0f7899 */ /* 0x002fe20008011412 */
[----:B----4-:R-:W-:Y:S01]  /*0520*/  IADD3 R14, PT, PT, R4, 0x4, RZ ;  /* 0x00000004040e7810 */ /* 0x010fe20007ffe0ff */
[----:B---3--:R-:W-:-:S04]  /*0530*/  UIMAD UR4, UR5, UR4, UR4 ;  /* 0x00000004050472a4 */ /* 0x008fc8000f8e0204 */
[----:B------:R-:W-:Y:S01]  /*0540*/  IMAD.WIDE R12, R14, UR17, R20 ;  /* 0x000000110e0c7c25 */ /* 0x000fe2000f8e0214 */
[----:B0-----:R-:W-:-:S03]  /*0550*/  SHF.R.S32.HI R19, RZ, 0x1f, R18 ;  /* 0x0000001fff137819 */ /* 0x001fc60000011412 */
[----:B------:R-:W-:Y:S01]  /*0560*/  IMAD R9, R13, UR18, RZ ;  /* 0x000000120d097c24 */ /* 0x000fe2000f8e02ff */
[----:B------:R-:W-:Y:S01]  /*0570*/  SHF.R.S32.HI R15, RZ, 0x1f, R14 ;  /* 0x0000001fff0f7819 */ /* 0x000fe2000001140e */
[----:B------:R-:W-:Y:S02]  /*0580*/  VIADD R5, R5, UR4 ;  /* 0x0000000405057c36 */ /* 0x000fe40008000000 */
[----:B------:R-:W-:-:S04]  /*0590*/  IMAD.WIDE.U32 R22, R12, UR18, R18 ;  /* 0x000000120c167c25 */ /* 0x000fc8000f8e0012 */
[----:B------:R-:W-:Y:S01]  /*05a0*/  IMAD R9, R12, UR15, R9 ;  /* 0x0000000f0c097c24 */ /* 0x000fe2000f8e0209 */
[----:B------:R-:W-:Y:S01]  /*05b0*/  USHF.R.S32.HI UR14, URZ, 0x1f, UR17 ;  /* 0x0000001fff0e7899 */ /* 0x000fe20008011411 */
[----:B------:R-:W0:Y:S01]  /*05c0*/  LDC.64 R12, c[0x0][0x3c0] ;  /* 0x0000f000ff0c7b82 */ /* 0x000e220000000a00 */
[C---:B--2---:R-:W-:Y:S01]  /*05d0*/  LEA R24, P0, R22.reuse, UR6, 0x2 ;  /* 0x0000000616187c11 */ /* 0x044fe2000f8010ff */
[----:B------:R-:W-:Y:S01]  /*05e0*/  UIADD3 UR5, UPT, UPT, UR9, -0x1, URZ ;  /* 0xffffffff09057890 */ /* 0x000fe2000fffe0ff */
[----:B------:R-:W-:Y:S01]  /*05f0*/  IADD3 R9, PT, PT, R23, R9, RZ ;  /* 0x0000000917097210 */ /* 0x000fe20007ffe0ff */
[----:B------:R-:W-:Y:S01]  /*0600*/  IMAD.WIDE R16, R5, 0x4, R16 ;  /* 0x0000000405107825 */ /* 0x000fe200078e0210 */
[----:B------:R-:W-:Y:S02]  /*0610*/  UIADD3 UR4, UPT, UPT, UR19, -0x1, URZ ;  /* 0xffffffff13047890 */ /* 0x000fe4000fffe0ff */
[----:B------:R-:W-:Y:S02]  /*0620*/  LEA.HI.X R25, R22, UR7, R9, 0x2, P0 ;  /* 0x0000000716197c11 */ /* 0x000fe400080f1409 */
[----:B------:R-:W1:Y:S01]  /*0630*/  FRND.FLOOR R9, R8 ;  /* 0x0000000800097307 */ /* 0x000e620000205000 */
[----:B------:R-:W-:Y:S01]  /*0640*/  ISETP.GE.AND P0, PT, R3, UR5, PT ;  /* 0x0000000503007c0c */ /* 0x000fe2000bf06270 */
[----:B------:R2:W5:Y:S01]  /*0650*/  LDG.E.CONSTANT R5, desc[UR12][R16.64] ;  /* 0x0000000c10057981 */ /* 0x000562000c1e9900 */
[----:B------:R-:W-:Y:S01]  /*0660*/  UIADD3 UR6, UPT, UPT, UR11, -0x1, URZ ;  /* 0xffffffff0b067890 */ /* 0x000fe2000fffe0ff */
[----:B0-----:R-:W-:Y:S01]  /*0670*/  IMAD.WIDE R14, R13, UR16, R14 ;  /* 0x000000100d0e7c25 */ /* 0x001fe2000f8e020e */
[----:B------:R-:W-:-:S03]  /*0680*/  UIADD3 UR8, UPT, UPT, UR8, 0x1, URZ ;  /* 0x0000000108087890 */ /* 0x000fc6000fffe0ff */
[----:B------:R-:W0:Y:S01]  /*0690*/  FRND.FLOOR R0, R7 ;  /* 0x0000000700007307 */ /* 0x000e220000205000 */
[----:B------:R-:W-:Y:S01]  /*06a0*/  UIADD3 UR7, UPT, UPT, UR10, 0x1, URZ ;  /* 0x000000010a077890 */ /* 0x000fe2000fffe0ff */
[----:B------:R-:W-:Y:S01]  /*06b0*/  IMAD R11, R15, UR17, RZ ;  /* 0x000000110f0b7c24 */ /* 0x000fe2000f8e02ff */
[----:B------:R3:W5:Y:S01]  /*06c0*/  LDG.E.CONSTANT R6, desc[UR12][R24.64+0x10] ;  /* 0x0000100c18067981 */ /* 0x000762000c1e9900 */
[----:B------:R-:W-:Y:S01]  /*06d0*/  IMAD.WIDE.U32 R22, R14, UR17, RZ ;  /* 0x000000110e167c25 */ /* 0x000fe2000f8e00ff */
[----:B------:R-:W-:Y:S01]  /*06e0*/  ISETP.LT.OR P0, PT, R4, UR4, !P0 ;  /* 0x0000000404007c0c */ /* 0x000fe2000c701670 */
[----:B------:R-:W4:Y:S02]  /*06f0*/  LDCU.64 UR16, c[0x0][0x398] ;  /* 0x00007300ff1077ac */ /* 0x000f240008000a00 */
[----:B-1----:R-:W-:Y:S01]  /*0700*/  FADD R8, -R9, R8 ;  /* 0x0000000809087221 */ /* 0x002fe20000000100 */
[----:B------:R-:W-:Y:S01]  /*0710*/  IMAD R15, R14, UR14, R11 ;  /* 0x0000000e0e0f7c24 */ /* 0x000fe2000f8e020b */
[----:B------:R-:W-:Y:S01]  /*0720*/  IADD3 R13, P1, PT, R20, R22, RZ ;  /* 0x00000016140d7210 */ /* 0x000fe20007f3e0ff */
[----:B------:R-:W1:Y:S01]  /*0730*/  FRND.FLOOR R11, R10 ;  /* 0x0000000a000b7307 */ /* 0x000e620000205000 */
[----:B------:R-:W-:Y:S01]  /*0740*/  IADD3 R9, PT, PT, R12, 0x1, RZ ;  /* 0x000000010c097810 */ /* 0x000fe20007ffe0ff */
[----:B--2---:R-:W-:-:S02]  /*0750*/  IMAD.IADD R16, R23, 0x1, R15 ;  /* 0x0000000117107824 */ /* 0x004fc400078e020f */
[----:B------:R-:W-:Y:S01]  /*0760*/  FADD R26, -R8, 1 ;  /* 0x3f800000081a7421 */ /* 0x000fe20000000100 */
[----:B---3--:R-:W-:-:S04]  /*0770*/  IMAD.WIDE.U32 R24, R13, UR18, R18 ;  /* 0x000000120d187c25 */ /* 0x008fc8000f8e0012 */
[----:B0-----:R-:W-:Y:S01]  /*0780*/  FADD R7, -R0, R7 ;  /* 0x0000000700077221 */ /* 0x001fe20000000100 */
[----:B------:R-:W-:Y:S01]  /*0790*/  BSSY.RECONVERGENT B2, `(.L_x_6) ;  /* 0x0000021000027945 */ /* 0x000fe20003800200 */
[----:B------:R-:W-:Y:S02]  /*07a0*/  IADD3.X R2, PT, PT, R21, R16, RZ, P1, !PT ;  /* 0x0000001015027210 */ /* 0x000fe40000ffe4ff */
[----:B------:R-:W-:Y:S01]  /*07b0*/  ISETP.LT.OR P1, PT, R18, UR6, P0 ;  /* 0x0000000612007c0c */ /* 0x000fe20008721670 */
[----:B------:R-:W-:Y:S02]  /*07c0*/  FADD R17, -R7, 1 ;  /* 0x3f80000007117421 */ /* 0x000fe40000000100 */
[----:B------:R-:W-:Y:S01]  /*07d0*/  IMAD R2, R2, UR18, RZ ;  /* 0x0000001202027c24 */ /* 0x000fe2000f8e02ff */
[----:B------:R-:W-:Y:S01]  /*07e0*/  ISETP.GT.OR P1, PT, R4, UR8, P1 ;  /* 0x0000000804007c0c */ /* 0x000fe20008f24670 */
[----:B-1----:R-:W-:Y:S02]  /*07f0*/  FADD R10, -R11, R10 ;  /* 0x0000000a0b0a7221 */ /* 0x002fe40000000100 */
[----:B------:R-:W-:Y:S01]  /*0800*/  IMAD R13, R13, UR15, R2 ;  /* 0x0000000f0d0d7c24 */ /* 0x000fe2000f8e0202 */
[----:B------:R-:W-:-:S02]  /*0810*/  ISETP.GT.OR P1, PT, R3, UR7, P1 ;  /* 0x0000000703007c0c */ /* 0x000fc40008f24670 */
[----:B----4-:R-:W-:Y:S01]  /*0820*/  LEA R14, P2, R24, UR16, 0x2 ;  /* 0x00000010180e7c11 */ /* 0x010fe2000f8410ff */
[----:B------:R-:W-:Y:S01]  /*0830*/  IMAD.IADD R11, R25, 0x1, R13 ;  /* 0x00000001190b7824 */ /* 0x000fe200078e020d */
[----:B------:R-:W-:Y:S01]  /*0840*/  ISETP.GT.OR P1, PT, R18, R9, P1 ;  /* 0x000000091200720c */ /* 0x000fe20000f24670 */
[----:B------:R-:W-:-:S03]  /*0850*/  FMUL R13, R17, R26 ;  /* 0x0000001a110d7220 */ /* 0x000fc60000400000 */
[----:B------:R-:W-:Y:S01]  /*0860*/  LEA.HI.X R15, R24, UR17, R11, 0x2, P2 ;  /* 0x00000011180f7c11 */ /* 0x000fe200090f140b */
[----:B------:R-:W-:-:S08]  /*0870*/  FADD R11, -R10, 1 ;  /* 0x3f8000000a0b7421 */ /* 0x000fd00000000100 */
[----:B------:R-:W-:Y:S05]  /*0880*/  @P1 BRA `(.L_x_7) ;  /* 0x0000000000441947 */ /* 0x000fea0003800000 */
[----:B-----5:R-:W0:Y:S01]  /*0890*/  MUFU.RCP R25, R6 ;  /* 0x0000000600197308 */ /* 0x020e220000001000 */
[----:B------:R-:W-:Y:S01]  /*08a0*/  FMUL R0, R11, R13 ;  /* 0x0000000d0b007220 */ /* 0x000fe20000400000 */
[----:B------:R-:W-:Y:S03]  /*08b0*/  BSSY.RECONVERGENT B3, `(.L_x_8) ;  /* 0x000000d000037945 */ /* 0x000fe60003800200 */
[----:B------:R-:W-:-:S04]  /*08c0*/  FMUL R0, R0, 0.0099999997764825820923 ;  /* 0x3c23d70a00007820 */ /* 0x000fc80000400000 */
[----:B------:R-:W-:-:S04]  /*08d0*/  FMUL R0, R5, R0 ;  /* 0x0000000005007220 */ /* 0x000fc80000400000 */
[----:B------:R-:W1:Y:S01]  /*08e0*/  FCHK P1, R0, R6 ;  /* 0x0000000600007302 */ /* 0x000e620000020000 */
[----:B0-----:R-:W-:-:S04]  /*08f0*/  FFMA R2, -R6, R25, 1 ;  /* 0x3f80000006027423 */ /* 0x001fc80000000119 */
[----:B------:R-:W-:-:S04]  /*0900*/  FFMA R25, R25, R2, R25 ;  /* 0x0000000219197223 */ /* 0x000fc80000000019 */
[----:B------:R-:W-:-:S04]  /*0910*/  FFMA R2, R0, R25, RZ ;  /* 0x0000001900027223 */ /* 0x000fc800000000ff */
[----:B------:R-:W-:-:S04]  /*0920*/  FFMA R12, -R6, R2, R0 ;  /* 0x00000002060c7223 */ /* 0x000fc80000000100 */
[----:B------:R-:W-:Y:S01]  /*0930*/  FFMA R25, R25, R12, R2 ;  /* 0x0000000c19197223 */ /* 0x000fe20000000002 */
[----:B-1----:R-:W-:Y:S06]  /*0940*/  @!P1 BRA `(.L_x_9) ;  /* 0x00000000000c9947 */ /* 0x002fec0003800000 */
[----:B------:R-:W-:-:S07]  /*0950*/  MOV R2, 0x970 ;  /* 0x0000097000027802 */ /* 0x000fce0000000f00 */
[----:B------:R-:W-:Y:S05]  /*0960*/  CALL.REL.NOINC `($__internal_0_$__cuda_sm3x_div_rn_noftz_f32_slowpath) ;  /* 0x0000000c00c87944 */ /* 0x000fea0003c00000 */
[----:B------:R-:W-:-:S07]  /*0970*/  MOV R25, R0 ;  /* 0x0000000000197202 */ /* 0x000fce0000000f00 */
.L_x_9:
[----:B------:R-:W-:Y:S05]  /*0980*/  BSYNC.RECONVERGENT B3 ;  /* 0x0000000000037941 */ /* 0x000fea0003800200 */
.L_x_8:
[----:B------:R0:W-:Y:S02]  /*0990*/  REDG.E.ADD.F32.FTZ.RN.STRONG.GPU desc[UR12][R14.64+0x10], R25 ;  /* 0x000010190e0079a6 */ /* 0x0001e4000c12f30c */
.L_x_7:
[----:B------:R-:W-:Y:S05]  /*09a0*/  BSYNC.RECONVERGENT B2 ;  /* 0x0000000000027941 */ /* 0x000fea0003800200 */
.L_x_6:
[----:B------:R-:W1:Y:S01]  /*09b0*/  LDCU UR9, c[0x0][0x3c0] ;  /* 0x00007800ff0977ac */ /* 0x000e620008000800 */
[----:B------:R-:W-:Y:S01]  /*09c0*/  IADD3 R12, PT, PT, R18, 0x1, RZ ;  /* 0x00000001120c7810 */ /* 0x000fe20007ffe0ff */
[----:B------:R-:W-:Y:S03]  /*09d0*/  BSSY.RECONVERGENT B2, `(.L_x_10) ;  /* 0x0000017000027945 */ /* 0x000fe60003800200 */
[----:B------:R-:W-:-:S04]  /*09e0*/  ISETP.LT.OR P0, PT, R12, UR6, P0 ;  /* 0x000000060c007c0c */ /* 0x000fc80008701670 */
[----:B------:R-:W-:-:S04]  /*09f0*/  ISETP.GT.OR P0, PT, R4, UR8, P0 ;  /* 0x0000000804007c0c */ /* 0x000fc80008704670 */
[----:B------:R-:W-:-:S04]  /*0a00*/  ISETP.GT.OR P0, PT, R3, UR7, P0 ;  /* 0x0000000703007c0c */ /* 0x000fc80008704670 */
[----:B-1----:R-:W-:-:S13]  /*0a10*/  ISETP.GT.OR P0, PT, R18, UR9, P0 ;  /* 0x0000000912007c0c */ /* 0x002fda0008704670 */
[----:B------:R-:W-:Y:S05]  /*0a20*/  @P0 BRA `(.L_x_11) ;  /* 0x0000000000440947 */ /* 0x000fea0003800000 */
[----:B-----5:R-:W1:Y:S01]  /*0a30*/  MUFU.RCP R27, R6 ;  /* 0x00000006001b7308 */ /* 0x020e620000001000 */
[----:B------:R-:W-:Y:S01]  /*0a40*/  FMUL R13, R10, R13 ;  /* 0x0000000d0a0d7220 */ /* 0x000fe20000400000 */
[----:B------:R-:W-:Y:S03]  /*0a50*/  BSSY.RECONVERGENT B3, `(.L_x_12) ;  /* 0x000000d000037945 */ /* 0x000fe60003800200 */
[----:B------:R-:W-:-:S04]  /*0a60*/  FMUL R0, R13, 0.0099999997764825820923 ;  /* 0x3c23d70a0d007820 */ /* 0x000fc80000400000 */
[----:B0-----:R-:W-:-:S04]  /*0a70*/  FMUL R25, R5, R0 ;  /* 0x0000000005197220 */ /* 0x001fc80000400000 */
[----:B------:R-:W0:Y:S01]  /*0a80*/  FCHK P0, R25, R6 ;  /* 0x0000000619007302 */ /* 0x000e220000000000 */
[----:B-1----:R-:W-:-:S04]  /*0a90*/  FFMA R2, -R6, R27, 1 ;  /* 0x3f80000006027423 */ /* 0x002fc8000000011b */
[----:B------:R-:W-:-:S04]  /*0aa0*/  FFMA R0, R27, R2, R27 ;  /* 0x000000021b007223 */ /* 0x000fc8000000001b */
[----:B------:R-:W-:-:S04]  /*0ab0*/  FFMA R13, R0, R25, RZ ;  /* 0x00000019000d7223 */ /* 0x000fc800000000ff */
[----:B------:R-:W-:-:S04]  /*0ac0*/  FFMA R2, -R6, R13, R25 ;  /* 0x0000000d06027223 */ /* 0x000fc80000000119 */
[----:B------:R-:W-:Y:S01]  /*0ad0*/  FFMA R0, R0, R2, R13 ;  /* 0x0000000200007223 */ /* 0x000fe2000000000d */
[----:B0-----:R-:W-:Y:S06]  /*0ae0*/  @!P0 BRA `(.L_x_13) ;  /* 0x00000000000c8947 */ /* 0x001fec0003800000 */
[----:B------:R-:W-:Y:S01]  /*0af0*/  IMAD.MOV.U32 R0, RZ, RZ, R25 ;  /* 0x000000ffff007224 */ /* 0x000fe200078e0019 */
[----:B------:R-:W-:-:S07]  /*0b00*/  MOV R2, 0xb20 ;  /* 0x00000b2000027802 */ /* 0x000fce0000000f00 */
[----:B------:R-:W-:Y:S05]  /*0b10*/  CALL.REL.NOINC `($__internal_0_$__cuda_sm3x_div_rn_noftz_f32_slowpath) ;  /* 0x0000000c005c7944 */ /* 0x000fea0003c00000 */
.L_x_13:
[----:B------:R-:W-:Y:S05]  /*0b20*/  BSYNC.RECONVERGENT B3 ;  /* 0x0000000000037941 */ /* 0x000fea0003800200 */
.L_x_12:
[----:B------:R1:W-:Y:S02]  /*0b30*/  REDG.E.ADD.F32.FTZ.RN.STRONG.GPU desc[UR12][R14.64+0x14], R0 ;  /* 0x000014000e0079a6 */ /* 0x0003e4000c12f30c */
.L_x_11:
[----:B------:R-:W-:Y:S05]  /*0b40*/  BSYNC.RECONVERGENT B2 ;  /* 0x0000000000027941 */ /* 0x000fea0003800200 */
.L_x_10:
[C---:B01----:R-:W-:Y:S01]  /*0b50*/  IADD3 R14, PT, PT, R3.reuse, 0x1, RZ ;  /* 0x00000001030e7810 */ /* 0x043fe20007ffe0ff */
[----:B------:R-:W0:Y:S01]  /*0b60*/  LDCU UR9, c[0x0][0x3b8] ;  /* 0x00007700ff0977ac */ /* 0x000e220008000800 */
[----:B------:R-:W-:Y:S01]  /*0b70*/  IADD3 R13, PT, PT, R3, 0x5, RZ ;  /* 0x00000005030d7810 */ /* 0x000fe20007ffe0ff */
[----:B------:R-:W-:Y:S01]  /*0b80*/  BSSY.RECONVERGENT B2, `(.L_x_14) ;  /* 0x0000027000027945 */ /* 0x000fe20003800200 */
[----:B------:R-:W-:Y:S01]  /*0b90*/  ISETP.GE.AND P0, PT, R14, UR5, PT ;  /* 0x000000050e007c0c */ /* 0x000fe2000bf06270 */
[----:B------:R-:W1:Y:S01]  /*0ba0*/  LDCU UR10, c[0x0][0x3a8] ;  /* 0x00007500ff0a77ac */ /* 0x000e620008000800 */
[----:B------:R-:W-:Y:S01]  /*0bb0*/  IADD3 R23, P1, PT, R13, R22, RZ ;  /* 0x000000160d177210 */ /* 0x000fe20007f3e0ff */
[----:B------:R-:W-:Y:S01]  /*0bc0*/  FMUL R17, R8, R17 ;  /* 0x0000001108117220 */ /* 0x000fe20000400000 */
[----:B------:R-:W-:Y:S01]  /*0bd0*/  SHF.R.S32.HI R15, RZ, 0x1f, R13 ;  /* 0x0000001fff0f7819 */ /* 0x000fe2000001140d */
[----:B------:R-:W2:Y:S01]  /*0be0*/  LDCU.64 UR16, c[0x0][0x398] ;  /* 0x00007300ff1077ac */ /* 0x000ea20008000a00 */
[----:B------:R-:W-:-:S02]  /*0bf0*/  ISETP.LT.OR P0, PT, R4, UR4, !P0 ;  /* 0x0000000404007c0c */ /* 0x000fc4000c701670 */
[----:B------:R-:W-:Y:S01]  /*0c00*/  MOV R24, R18 ;  /* 0x0000001200187202 */ /* 0x000fe20000000f00 */
[----:B------:R-:W-:Y:S01]  /*0c10*/  IMAD.X R16, R15, 0x1, R16, P1 ;  /* 0x000000010f107824 */ /* 0x000fe200008e0610 */
[----:B------:R-:W-:Y:S02]  /*0c20*/  ISETP.LT.OR P1, PT, R18, UR6, P0 ;  /* 0x0000000612007c0c */ /* 0x000fe40008721670 */
[----:B------:R-:W-:Y:S02]  /*0c30*/  MOV R25, R19 ;  /* 0x0000001300197202 */ /* 0x000fe40000000f00 */
[----:B------:R-:W-:-:S04]  /*0c40*/  ISETP.GT.OR P1, PT, R4, UR8, P1 ;  /* 0x0000000804007c0c */ /* 0x000fc80008f24670 */
[----:B0-----:R-:W-:Y:S01]  /*0c50*/  ISETP.GT.OR P1, PT, R3, UR9, P1 ;  /* 0x0000000903007c0c */ /* 0x001fe20008f24670 */
[----:B-1----:R-:W-:Y:S02]  /*0c60*/  IMAD R16, R16, UR10, RZ ;  /* 0x0000000a10107c24 */ /* 0x002fe4000f8e02ff */
[----:B------:R-:W-:Y:S01]  /*0c70*/  IMAD.WIDE.U32 R24, R23, UR10, R24 ;  /* 0x0000000a17187c25 */ /* 0x000fe2000f8e0018 */
[----:B------:R-:W-:-:S03]  /*0c80*/  ISETP.GT.OR P1, PT, R18, R9, P1 ;  /* 0x000000091200720c */ /* 0x000fc60000f24670 */
[----:B------:R-:W-:Y:S01]  /*0c90*/  IMAD R23, R23, UR15, R16 ;  /* 0x0000000f17177c24 */ /* 0x000fe2000f8e0210 */
[----:B--2---:R-:W-:-:S03]  /*0ca0*/  LEA R22, P2, R24, UR16, 0x2 ;  /* 0x0000001018167c11 */ /* 0x004fc6000f8410ff */
[----:B------:R-:W-:-:S05]  /*0cb0*/  IMAD.IADD R23, R25, 0x1, R23 ;  /* 0x0000000119177824 */ /* 0x000fca00078e0217 */
[----:B------:R-:W-:Y:S01]  /*0cc0*/  LEA.HI.X R23, R24, UR17, R23, 0x2, P2 ;  /* 0x0000001118177c11 */ /* 0x000fe200090f1417 */
[----:B------:R-:W-:Y:S06]  /*0cd0*/  @P1 BRA `(.L_x_15) ;  /* 0x0000000000441947 */ /* 0x000fec0003800000 */
        /* <DEDUP_REMOVED lines=12> */
[----:B------:R-:W-:Y:S02]  /*0da0*/  MOV R0, R27 ;  /* 0x0000001b00007202 */ /* 0x000fe40000000f00 */
[----:B------:R-:W-:-:S07]  /*0db0*/  MOV R2, 0xdd0 ;  /* 0x00000dd000027802 */ /* 0x000fce0000000f00 */
[----:B------:R-:W-:Y:S05]  /*0dc0*/  CALL.REL.NOINC `($__internal_0_$__cuda_sm3x_div_rn_noftz_f32_slowpath) ;  /* 0x0000000800b07944 */ /* 0x000fea0003c00000 */
.L_x_17:
[----:B------:R-:W-:Y:S05]  /*0dd0*/  BSYNC.RECONVERGENT B3 ;  /* 0x0000000000037941 */ /* 0x000fea0003800200 */
.L_x_16:
[----:B------:R0:W-:Y:S02]  /*0de0*/  REDG.E.ADD.F32.FTZ.RN.STRONG.GPU desc[UR12][R22.64+0x10], R0 ;  /* 0x00001000160079a6 */ /* 0x0001e4000c12f30c */
.L_x_15:
[----:B------:R-:W-:Y:S05]  /*0df0*/  BSYNC.RECONVERGENT B2 ;  /* 0x0000000000027941 */ /* 0x000fea0003800200 */
.L_x_14:
[----:B------:R-:W1:Y:S01]  /*0e00*/  LDCU UR9, c[0x0][0x3c0] ;  /* 0x00007800ff0977ac */ /* 0x000e620008000800 */
[----:B------:R-:W-:Y:S01]  /*0e10*/  ISETP.LT.OR P0, PT, R12, UR6, P0 ;  /* 0x000000060c007c0c */ /* 0x000fe20008701670 */
[----:B------:R-:W-:Y:S01]  /*0e20*/  BSSY.RECONVERGENT B2, `(.L_x_18) ;  /* 0x0000017000027945 */ /* 0x000fe20003800200 */
[----:B------:R-:W2:Y:S02]  /*0e30*/  LDCU UR10, c[0x0][0x3b8] ;  /* 0x00007700ff0a77ac */ /* 0x000ea40008000800 */
[----:B------:R-:W-:-:S04]  /*0e40*/  ISETP.GT.OR P0, PT, R4, UR8, P0 ;  /* 0x0000000804007c0c */ /* 0x000fc80008704670 */
[----:B-1----:R-:W-:-:S04]  /*0e50*/  ISETP.GT.OR P0, PT, R18, UR9, P0 ;  /* 0x0000000912007c0c */ /* 0x002fc80008704670 */
[----:B--2---:R-:W-:-:S13]  /*0e60*/  ISETP.GT.OR P0, PT, R3, UR10, P0 ;  /* 0x0000000a03007c0c */ /* 0x004fda0008704670 */
[----:B------:R-:W-:Y:S05]  /*0e70*/  @P0 BRA `(.L_x_19) ;  /* 0x0000000000440947 */ /* 0x000fea0003800000 */
[----:B-----5:R-:W1:Y:S01]  /*0e80*/  MUFU.RCP R27, R6 ;  /* 0x00000006001b7308 */ /* 0x020e620000001000 */
[----:B------:R-:W-:Y:S01]  /*0e90*/  FMUL R17, R10, R17 ;  /* 0x000000110a117220 */ /* 0x000fe20000400000 */
[----:B------:R-:W-:Y:S03]  /*0ea0*/  BSSY.RECONVERGENT B3, `(.L_x_20) ;  /* 0x000000d000037945 */ /* 0x000fe60003800200 */
[----:B0-----:R-:W-:-:S04]  /*0eb0*/  FMUL R0, R17, 0.0099999997764825820923 ;  /* 0x3c23d70a11007820 */ /* 0x001fc80000400000 */
[----:B------:R-:W-:-:S04]  /*0ec0*/  FMUL R25, R5, R0 ;  /* 0x0000000005197220 */ /* 0x000fc80000400000 */
[----:B------:R-:W0:Y:S01]  /*0ed0*/  FCHK P0, R25, R6 ;  /* 0x0000000619007302 */ /* 0x000e220000000000 */
[----:B-1----:R-:W-:-:S04]  /*0ee0*/  FFMA R2, -R6, R27, 1 ;  /* 0x3f80000006027423 */ /* 0x002fc8000000011b */
[----:B------:R-:W-:-:S04]  /*0ef0*/  FFMA R0, R27, R2, R27 ;  /* 0x000000021b007223 */ /* 0x000fc8000000001b */
[----:B------:R-:W-:-:S04]  /*0f00*/  FFMA R17, R0, R25, RZ ;  /* 0x0000001900117223 */ /* 0x000fc800000000ff */
[----:B------:R-:W-:-:S04]  /*0f10*/  FFMA R2, -R6, R17, R25 ;  /* 0x0000001106027223 */ /* 0x000fc80000000119 */
[----:B------:R-:W-:Y:S01]  /*0f20*/  FFMA R0, R0, R2, R17 ;  /* 0x0000000200007223 */ /* 0x000fe20000000011 */
[----:B0-----:R-:W-:Y:S06]  /*0f30*/  @!P0 BRA `(.L_x_21) ;  /* 0x00000000000c8947 */ /* 0x001fec0003800000 */
[----:B------:R-:W-:Y:S02]  /*0f40*/  MOV R0, R25 ;  /* 0x0000001900007202 */ /* 0x000fe40000000f00 */
[----:B------:R-:W-:-:S07]  /*0f50*/  MOV R2, 0xf70 ;  /* 0x00000f7000027802 */ /* 0x000fce0000000f00 */
[----:B------:R-:W-:Y:S05]  /*0f60*/  CALL.REL.NOINC `($__internal_0_$__cuda_sm3x_div_rn_noftz_f32_slowpath) ;  /* 0x0000000800487944 */ /* 0x000fea0003c00000 */
.L_x_21:
[----:B------:R-:W-:Y:S05]  /*0f70*/  BSYNC.RECONVERGENT B3 ;  /* 0x0000000000037941 */ /* 0x000fea0003800200 */
.L_x_20:
[----:B------:R1:W-:Y:S02]  /*0f80*/  REDG.E.ADD.F32.FTZ.RN.STRONG.GPU desc[UR12][R22.64+0x14], R0 ;  /* 0x00001400160079a6 */ /* 0x0003e4000c12f30c */
.L_x_19:
[----:B------:R-:W-:Y:S05]  /*0f90*/  BSYNC.RECONVERGENT B2 ;  /* 0x0000000000027941 */ /* 0x000fea0003800200 */
.L_x_18:
[----:B------:R-:W2:Y:S01]  /*0fa0*/  LDC.64 R16, c[0x0][0x3a0] ;  /* 0x0000e800ff107b82 */ /* 0x000ea20000000a00 */
[----:B------:R-:W2:Y:S01]  /*0fb0*/  LDCU UR8, c[0x0][0x3c4] ;  /* 0x00007880ff0877ac */ /* 0x000ea20008000800 */
[----:B01----:R-:W-:Y:S01]  /*0fc0*/  VIADD R22, R4, 0x5 ;  /* 0x0000000504167836 */ /* 0x003fe20000000000 */
[----:B------:R-:W-:Y:S01]  /*0fd0*/  ISETP.GE.AND P0, PT, R3, UR5, PT ;  /* 0x0000000503007c0c */ /* 0x000fe2000bf06270 */
[----:B------:R-:W-:Y:S01]  /*0fe0*/  BSSY.RECONVERGENT B2, `(.L_x_22) ;  /* 0x000002d000027945 */ /* 0x000fe20003800200 */
[----:B------:R-:W0:Y:S01]  /*0ff0*/  LDCU UR9, c[0x0][0x3a8] ;  /* 0x00007500ff0977ac */ /* 0x000e220008000800 */
[----:B------:R-:W-:Y:S01]  /*1000*/  MOV R24, R18 ;  /* 0x0000001200187202 */ /* 0x000fe20000000f00 */
[----:B------:R-:W-:Y:S01]  /*1010*/  FMUL R26, R7, R26 ;  /* 0x0000001a071a7220 */ /* 0x000fe20000400000 */
[--C-:B------:R-:W-:Y:S01]  /*1020*/  SHF.R.S32.HI R23, RZ, 0x1f, R22.reuse ;  /* 0x0000001fff177819 */ /* 0x100fe20000011416 */
[----:B------:R-:W1:Y:S01]  /*1030*/  LDCU.64 UR10, c[0x0][0x398] ;  /* 0x00007300ff0a77ac */ /* 0x000e620008000a00 */
[----:B------:R-:W-:Y:S01]  /*1040*/  MOV R25, R19 ;  /* 0x0000001300197202 */ /* 0x000fe20000000f00 */
[----:B--2---:R-:W-:Y:S01]  /*1050*/  IMAD.WIDE R22, R16, UR8, R22 ;  /* 0x0000000810167c25 */ /* 0x004fe2000f8e0216 */
[----:B------:R-:W2:Y:S03]  /*1060*/  LDCU UR8, c[0x0][0x3b0] ;  /* 0x00007600ff0877ac */ /* 0x000ea60008000800 */
[----:B------:R-:W-:-:S02]  /*1070*/  IMAD R23, R23, R17, RZ ;  /* 0x0000001117177224 */ /* 0x000fc400078e02ff */
[----:B------:R-:W-:-:S04]  /*1080*/  IMAD.WIDE.U32 R16, R22, R17, RZ ;  /* 0x0000001116107225 */ /* 0x000fc800078e00ff */
[----:B------:R-:W-:Y:S01]  /*1090*/  IMAD R23, R22, UR14, R23 ;  /* 0x0000000e16177c24 */ /* 0x000fe2000f8e0217 */
[----:B------:R-:W-:Y:S02]  /*10a0*/  IADD3 R22, PT, PT, R4, 0x1, RZ ;  /* 0x0000000104167810 */ /* 0x000fe40007ffe0ff */
[----:B------:R-:W-:Y:S02]  /*10b0*/  IADD3 R27, P1, PT, R20, R16, RZ ;  /* 0x00000010141b7210 */ /* 0x000fe40007f3e0ff */
[----:B------:R-:W-:Y:S02]  /*10c0*/  IADD3 R23, PT, PT, R17, R23, RZ ;  /* 0x0000001711177210 */ /* 0x000fe40007ffe0ff */
[----:B------:R-:W-:Y:S01]  /*10d0*/  ISETP.LT.OR P0, PT, R22, UR4, !P0 ;  /* 0x0000000416007c0c */ /* 0x000fe2000c701670 */
[----:B0-----:R-:W-:-:S04]  /*10e0*/  IMAD.WIDE.U32 R24, R27, UR9, R24 ;  /* 0x000000091b187c25 */ /* 0x001fc8000f8e0018 */
[----:B------:R-:W-:Y:S01]  /*10f0*/  IMAD.X R20, R21, 0x1, R23, P1 ;  /* 0x0000000115147824 */ /* 0x000fe200008e0617 */
[----:B------:R-:W-:-:S03]  /*1100*/  ISETP.LT.OR P1, PT, R18, UR6, P0 ;  /* 0x0000000612007c0c */ /* 0x000fc60008721670 */
[----:B------:R-:W-:Y:S01]  /*1110*/  IMAD R20, R20, UR9, RZ ;  /* 0x0000000914147c24 */ /* 0x000fe2000f8e02ff */
[----:B--2---:R-:W-:-:S03]  /*1120*/  ISETP.GT.OR P1, PT, R4, UR8, P1 ;  /* 0x0000000804007c0c */ /* 0x004fc60008f24670 */
[----:B------:R-:W-:Y:S01]  /*1130*/  IMAD R21, R27, UR15, R20 ;  /* 0x0000000f1b157c24 */ /* 0x000fe2000f8e0214 */
[----:B------:R-:W-:Y:S02]  /*1140*/  ISETP.GT.OR P1, PT, R3, UR7, P1 ;  /* 0x0000000703007c0c */ /* 0x000fe40008f24670 */
[----:B-1----:R-:W-:Y:S01]  /*1150*/  LEA R20, P2, R24, UR10, 0x2 ;  /* 0x0000000a18147c11 */ /* 0x002fe2000f8410ff */
[----:B------:R-:W-:Y:S01]  /*1160*/  IMAD.IADD R21, R25, 0x1, R21 ;  /* 0x0000000119157824 */ /* 0x000fe200078e0215 */
[----:B------:R-:W-:-:S04]  /*1170*/  ISETP.GT.OR P1, PT, R18, R9, P1 ;  /* 0x000000091200720c */ /* 0x000fc80000f24670 */
[----:B------:R-:W-:-:S09]  /*1180*/  LEA.HI.X R21, R24, UR11, R21, 0x2, P2 ;  /* 0x0000000b18157c11 */ /* 0x000fd200090f1415 */
        /* <DEDUP_REMOVED lines=16> */
.L_x_25:
[----:B------:R-:W-:Y:S05]  /*1290*/  BSYNC.RECONVERGENT B3 ;  /* 0x0000000000037941 */ /* 0x000fea0003800200 */
.L_x_24:
[----:B------:R0:W-:Y:S02]  /*12a0*/  REDG.E.ADD.F32.FTZ.RN.STRONG.GPU desc[UR12][R20.64+0x10], R0 ;  /* 0x00001000140079a6 */ /* 0x0001e4000c12f30c */
.L_x_23:
[----:B------:R-:W-:Y:S05]  /*12b0*/  BSYNC.RECONVERGENT B2 ;  /* 0x0000000000027941 */ /* 0x000fea0003800200 */
.L_x_22:
[----:B------:R-:W1:Y:S01]  /*12c0*/  LDCU UR8, c[0x0][0x3b0] ;  /* 0x00007600ff0877ac */ /* 0x000e620008000800 */
[----:B------:R-:W-:Y:S01]  /*12d0*/  ISETP.LT.OR P0, PT, R12, UR6, P0 ;  /* 0x000000060c007c0c */ /* 0x000fe20008701670 */
[----:B------:R-:W-:Y:S01]  /*12e0*/  BSSY.RECONVERGENT B2, `(.L_x_26) ;  /* 0x0000017000027945 */ /* 0x000fe20003800200 */
[----:B------:R-:W2:Y:S02]  /*12f0*/  LDCU UR9, c[0x0][0x3c0] ;  /* 0x00007800ff0977ac */ /* 0x000ea40008000800 */
[----:B-1----:R-:W-:-:S04]  /*1300*/  ISETP.GT.OR P0, PT, R4, UR8, P0 ;  /* 0x0000000804007c0c */ /* 0x002fc80008704670 */
[----:B------:R-:W-:-:S04]  /*1310*/  ISETP.GT.OR P0, PT, R3, UR7, P0 ;  /* 0x0000000703007c0c */ /* 0x000fc80008704670 */
[----:B--2---:R-:W-:-:S13]  /*1320*/  ISETP.GT.OR P0, PT, R18, UR9, P0 ;  /* 0x0000000912007c0c */ /* 0x004fda0008704670 */
        /* <DEDUP_REMOVED lines=16> */
.L_x_29:
[----:B------:R-:W-:Y:S05]  /*1430*/  BSYNC.RECONVERGENT B3 ;  /* 0x0000000000037941 */ /* 0x000fea0003800200 */
.L_x_28:
[----:B------:R1:W-:Y:S02]  /*1440*/  REDG.E.ADD.F32.FTZ.RN.STRONG.GPU desc[UR12][R20.64+0x14], R0 ;  /* 0x00001400140079a6 */ /* 0x0003e4000c12f30c */
.L_x_27:
[----:B------:R-:W-:Y:S05]  /*1450*/  BSYNC.RECONVERGENT B2 ;  /* 0x0000000000027941 */ /* 0x000fea0003800200 */
.L_x_26:
[----:B------:R-:W2:Y:S01]  /*1460*/  LDCU UR7, c[0x0][0x3b0] ;  /* 0x00007600ff0777ac */ /* 0x000ea20008000800 */
[----:B------:R-:W-:Y:S01]  /*1470*/  ISETP.GE.AND P0, PT, R14, UR5, PT ;  /* 0x000000050e007c0c */ /* 0x000fe2000bf06270 */
[----:B------:R-:W-:Y:S01]  /*1480*/  BSSY.RECONVERGENT B2, `(.L_x_30) ;  /* 0x0000026000027945 */ /* 0x000fe20003800200 */
[----:B------:R-:W-:Y:S01]  /*1490*/  IADD3 R13, P1, PT, R13, R16, RZ ;  /* 0x000000100d0d7210 */ /* 0x000fe20007f3e0ff */
[----:B------:R-:W3:Y:S01]  /*14a0*/  LDCU UR8, c[0x0][0x3b8] ;  /* 0x00007700ff0877ac */ /* 0x000ee20008000800 */
[----:B------:R-:W-:Y:S01]  /*14b0*/  ISETP.LT.OR P0, PT, R22, UR4, !P0 ;  /* 0x0000000416007c0c */ /* 0x000fe2000c701670 */
[----:B------:R-:W-:Y:S01]  /*14c0*/  FMUL R7, R7, R8 ;  /* 0x0000000807077220 */ /* 0x000fe20000400000 */
[----:B------:R-:W-:Y:S01]  /*14d0*/  MOV R16, R18 ;  /* 0x0000001200107202 */ /* 0x000fe20000000f00 */
[----:B------:R-:W0:Y:S01]  /*14e0*/  LDCU UR9, c[0x0][0x3a8] ;  /* 0x00007500ff0977ac */ /* 0x000e220008000800 */
[----:B------:R-:W-:Y:S01]  /*14f0*/  IMAD.X R15, R15, 0x1, R23, P1 ;  /* 0x000000010f0f7824 */ /* 0x000fe200008e0617 */
[----:B------:R-:W-:Y:S01]  /*1500*/  ISETP.LT.OR P1, PT, R18, UR6, P0 ;  /* 0x0000000612007c0c */ /* 0x000fe20008721670 */
[----:B------:R-:W4:Y:S01]  /*1510*/  LDCU.64 UR10, c[0x0][0x398] ;  /* 0x00007300ff0a77ac */ /* 0x000f220008000a00 */
[----:B------:R-:W-:-:S02]  /*1520*/  MOV R17, R19 ;  /* 0x0000001300117202 */ /* 0x000fc40000000f00 */
[----:B--2---:R-:W-:-:S04]  /*1530*/  ISETP.GT.OR P1, PT, R4, UR7, P1 ;  /* 0x0000000704007c0c */ /* 0x004fc80008f24670 */
[----:B---3--:R-:W-:Y:S01]  /*1540*/  ISETP.GT.OR P1, PT, R3, UR8, P1 ;  /* 0x0000000803007c0c */ /* 0x008fe20008f24670 */
[----:B01----:R-:W-:-:S03]  /*1550*/  IMAD R0, R15, UR9, RZ ;  /* 0x000000090f007c24 */ /* 0x003fc6000f8e02ff */
[----:B------:R-:W-:Y:S01]  /*1560*/  ISETP.GT.OR P1, PT, R18, R9, P1 ;  /* 0x000000091200720c */ /* 0x000fe20000f24670 */
[----:B------:R-:W-:-:S04]  /*1570*/  IMAD.WIDE.U32 R16, R13, UR9, R16 ;  /* 0x000000090d107c25 */ /* 0x000fc8000f8e0010 */
[----:B------:R-:W-:Y:S01]  /*1580*/  IMAD R13, R13, UR15, R0 ;  /* 0x0000000f0d0d7c24 */ /* 0x000fe2000f8e0200 */
[----:B----4-:R-:W-:-:S03]  /*1590*/  LEA R14, P2, R16, UR10, 0x2 ;  /* 0x0000000a100e7c11 */ /* 0x010fc6000f8410ff */
        /* <DEDUP_REMOVED lines=18> */
.L_x_33:
[----:B------:R-:W-:Y:S05]  /*16c0*/  BSYNC.RECONVERGENT B3 ;  /* 0x0000000000037941 */ /* 0x000fea0003800200 */
.L_x_32:
[----:B------:R0:W-:Y:S02]  /*16d0*/  REDG.E.ADD.F32.FTZ.RN.STRONG.GPU desc[UR12][R14.64+0x10], R0 ;  /* 0x000010000e0079a6 */ /* 0x0001e4000c12f30c */
.L_x_31:
[----:B------:R-:W-:Y:S05]  /*16e0*/  BSYNC.RECONVERGENT B2 ;  /* 0x0000000000027941 */ /* 0x000fea0003800200 */
.L_x_30:
[----:B------:R-:W1:Y:S01]  /*16f0*/  LDCU UR4, c[0x0][0x3c0] ;  /* 0x00007800ff0477ac */ /* 0x000e620008000800 */
[----:B------:R-:W-:Y:S01]  /*1700*/  ISETP.LT.OR P0, PT, R12, UR6, P0 ;  /* 0x000000060c007c0c */ /* 0x000fe20008701670 */
[----:B------:R-:W2:Y:S01]  /*1710*/  LDCU UR5, c[0x0][0x3b0] ;  /* 0x00007600ff0577ac */ /* 0x000ea20008000800 */
[----:B------:R-:W3:Y:S02]  /*1720*/  LDCU UR7, c[0x0][0x3b8] ;  /* 0x00007700ff0777ac */ /* 0x000ee40008000800 */
[----:B-1----:R-:W-:-:S04]  /*1730*/  ISETP.GT.OR P0, PT, R18, UR4, P0 ;  /* 0x0000000412007c0c */ /* 0x002fc80008704670 */
[----:B--2---:R-:W-:-:S04]  /*1740*/  ISETP.GT.OR P0, PT, R4, UR5, P0 ;  /* 0x0000000504007c0c */ /* 0x004fc80008704670 */
[----:B---3--:R-:W-:-:S13]  /*1750*/  ISETP.GT.OR P0, PT, R3, UR7, P0 ;  /* 0x0000000703007c0c */ /* 0x008fda0008704670 */
[----:B------:R-:W-:Y:S05]  /*1760*/  @P0 EXIT ;  /* 0x000000000000094d */ /* 0x000fea0003800000 */
        /* <DEDUP_REMOVED lines=15> */
.L_x_35:
[----:B------:R-:W-:Y:S05]  /*1860*/  BSYNC.RECONVERGENT B2 ;  /* 0x0000000000027941 */ /* 0x000fea0003800200 */
.L_x_34:
[----:B------:R-:W-:Y:S01]  /*1870*/  REDG.E.ADD.F32.FTZ.RN.STRONG.GPU desc[UR12][R14.64+0x14], R0 ;  /* 0x000014000e0079a6 */ /* 0x000fe2000c12f30c */
[----:B------:R-:W-:Y:S05]  /*1880*/  EXIT ;  /* 0x000000000000794d */ /* 0x000fea0003800000 */
        .weak           $__internal_0_$__cuda_sm3x_div_rn_noftz_f32_slowpath
        .type           $__internal_0_$__cuda_sm3x_div_rn_noftz_f32_slowpath,@function
        .size           $__internal_0_$__cuda_sm3x_div_rn_noftz_f32_slowpath,(.L_x_67 - $__internal_0_$__cuda_sm3x_div_rn_noftz_f32_slowpath)
$__internal_0_$__cuda_sm3x_div_rn_noftz_f32_slowpath:
[----:B------:R-:W-:Y:S01]  /*1890*/  SHF.R.U32.HI R24, RZ, 0x17, R6 ;  /* 0x00000017ff187819 */ /* 0x000fe20000011606 */
[----:B------:R-:W-:Y:S01]  /*18a0*/  BSSY.RECONVERGENT B0, `(.L_x_36) ;  /* 0x0000063000007945 */ /* 0x000fe20003800200 */
[----:B------:R-:W-:Y:S02]  /*18b0*/  SHF.R.U32.HI R27, RZ, 0x17, R0 ;  /* 0x00000017ff1b7819 */ /* 0x000fe40000011600 */
[----:B------:R-:W-:Y:S02]  /*18c0*/  LOP3.LUT R24, R24, 0xff, RZ, 0xc0, !PT ;  /* 0x000000ff18187812 */ /* 0x000fe400078ec0ff */
[----:B------:R-:W-:Y:S02]  /*18d0*/  LOP3.LUT R27, R27, 0xff, RZ, 0xc0, !PT ;  /* 0x000000ff1b1b7812 */ /* 0x000fe400078ec0ff */
[----:B------:R-:W-:Y:S01]  /*18e0*/  MOV R30, R6 ;  /* 0x00000006001e7202 */ /* 0x000fe20000000f00 */
[----:B------:R-:W-:Y:S01]  /*18f0*/  VIADD R28, R24, 0xffffffff ;  /* 0xffffffff181c7836 */ /* 0x000fe20000000000 */
[----:B------:R-:W-:-:S04]  /*1900*/  IADD3 R29, PT, PT, R27, -0x1, RZ ;  /* 0xffffffff1b1d7810 */ /* 0x000fc80007ffe0ff */
[----:B------:R-:W-:-:S04]  /*1910*/  ISETP.GT.U32.AND P1, PT, R28, 0xfd, PT ;  /* 0x000000fd1c00780c */ /* 0x000fc80003f24070 */
[----:B------:R-:W-:-:S13]  /*1920*/  ISETP.GT.U32.OR P1, PT, R29, 0xfd, P1 ;  /* 0x000000fd1d00780c */ /* 0x000fda0000f24470 */
[----:B------:R-:W-:Y:S01]  /*1930*/  @!P1 IMAD.MOV.U32 R25, RZ, RZ, RZ ;  /* 0x000000ffff199224 */ /* 0x000fe200078e00ff */
[----:B------:R-:W-:Y:S06]  /*1940*/  @!P1 BRA `(.L_x_37) ;  /* 0x00000000005c9947 */ /* 0x000fec0003800000 */
[----:B------:R-:W-:Y:S02]  /*1950*/  FSETP.GTU.FTZ.AND P1, PT, |R0|, +INF , PT ;  /* 0x7f8000000000780b */ /* 0x000fe40003f3c200 */
[----:B------:R-:W-:-:S04]  /*1960*/  FSETP.GTU.FTZ.AND P2, PT, |R6|, +INF , PT ;  /* 0x7f8000000600780b */ /* 0x000fc80003f5c200 */
[----:B------:R-:W-:-:S13]  /*1970*/  PLOP3.LUT P1, PT, P1, P2, PT, 0xf8, 0x8f ;  /* 0x00000000008f781c */ /* 0x000fda0000f25f70 */
[----:B------:R-:W-:Y:S05]  /*1980*/  @P1 BRA `(.L_x_38) ;  /* 0x00000004004c1947 */ /* 0x000fea0003800000 */
[----:B------:R-:W-:-:S13]  /*1990*/  LOP3.LUT P1, RZ, R30, 0x7fffffff, R0, 0xc8, !PT ;  /* 0x7fffffff1eff7812 */ /* 0x000fda000782c800 */
[----:B------:R-:W-:Y:S05]  /*19a0*/  @!P1 BRA `(.L_x_39) ;  /* 0x00000004003c9947 */ /* 0x000fea0003800000 */
[----:B------:R-:W-:Y:S02]  /*19b0*/  FSETP.NEU.FTZ.AND P3, PT, |R0|, +INF , PT ;  /* 0x7f8000000000780b */ /* 0x000fe40003f7d200 */
[----:B------:R-:W-:Y:S02]  /*19c0*/  FSETP.NEU.FTZ.AND P2, PT, |R6|, +INF , PT ;  /* 0x7f8000000600780b */ /* 0x000fe40003f5d200 */
[----:B------:R-:W-:-:S11]  /*19d0*/  FSETP.NEU.FTZ.AND P1, PT, |R0|, +INF , PT ;  /* 0x7f8000000000780b */ /* 0x000fd60003f3d200 */
[----:B------:R-:W-:Y:S05]  /*19e0*/  @!P2 BRA !P3, `(.L_x_39) ;  /* 0x00000004002ca947 */ /* 0x000fea0005800000 */
[----:B------:R-:W-:-:S04]  /*19f0*/  LOP3.LUT P3, RZ, R0, 0x7fffffff, RZ, 0xc0, !PT ;  /* 0x7fffffff00ff7812 */ /* 0x000fc8000786c0ff */
[----:B------:R-:W-:-:S13]  /*1a00*/  PLOP3.LUT P2, PT, P2, P3, PT, 0x2f, 0xf2 ;  /* 0x0000000000f2781c */ /* 0x000fda0001746577 */
[----:B------:R-:W-:Y:S05]  /*1a10*/  @P2 BRA `(.L_x_40) ;  /* 0x0000000400182947 */ /* 0x000fea0003800000 */
[----:B------:R-:W-:-:S04]  /*1a20*/  LOP3.LUT P2, RZ, R30, 0x7fffffff, RZ, 0xc0, !PT ;  /* 0x7fffffff1eff7812 */ /* 0x000fc8000784c0ff */
[----:B------:R-:W-:-:S13]  /*1a30*/  PLOP3.LUT P1, PT, P1, P2, PT, 0x2f, 0xf2 ;  /* 0x0000000000f2781c */ /* 0x000fda0000f24577 */
[----:B------:R-:W-:Y:S05]  /*1a40*/  @P1 BRA `(.L_x_41) ;  /* 0x0000000400001947 */ /* 0x000fea0003800000 */
[----:B------:R-:W-:Y:S02]  /*1a50*/  ISETP.GE.AND P1, PT, R29, RZ, PT ;  /* 0x000000ff1d00720c */ /* 0x000fe40003f26270 */
[----:B------:R-:W-:-:S11]  /*1a60*/  ISETP.GE.AND P2, PT, R28, RZ, PT ;  /* 0x000000ff1c00720c */ /* 0x000fd60003f46270 */
[----:B------:R-:W-:Y:S01]  /*1a70*/  @P1 MOV R25, RZ ;  /* 0x000000ff00191202 */ /* 0x000fe20000000f00 */
[----:B------:R-:W-:Y:S01]  /*1a80*/  @!P1 FFMA R0, R0, 1.84467440737095516160e+19, RZ ;  /* 0x5f80000000009823 */ /* 0x000fe200000000ff */
[----:B------:R-:W-:Y:S01]  /*1a90*/  @!P1 MOV R25, 0xffffffc0 ;  /* 0xffffffc000199802 */ /* 0x000fe20000000f00 */
[----:B------:R-:W-:-:S04]  /*1aa0*/  @!P2 FFMA R30, R6, 1.84467440737095516160e+19, RZ ;  /* 0x5f800000061ea823 */ /* 0x000fc800000000ff */
[----:B------:R-:W-:-:S07]  /*1ab0*/  @!P2 VIADD R25, R25, 0x40 ;  /* 0x000000401919a836 */ /* 0x000fce0000000000 */
.L_x_37:
[----:B------:R-:W-:Y:S01]  /*1ac0*/  LEA R29, R24, 0xc0800000, 0x17 ;  /* 0xc0800000181d7811 */ /* 0x000fe200078eb8ff */
[----:B------:R-:W-:Y:S01]  /*1ad0*/  BSSY.RECONVERGENT B1, `(.L_x_42) ;  /* 0x0000036000017945 */ /* 0x000fe20003800200 */
[----:B------:R-:W-:Y:S02]  /*1ae0*/  IADD3 R27, PT, PT, R27, -0x7f, RZ ;  /* 0xffffff811b1b7810 */ /* 0x000fe40007ffe0ff */
[----:B------:R-:W-:-:S03]  /*1af0*/  IADD3 R32, PT, PT, -R29, R30, RZ ;  /* 0x0000001e1d207210 */ /* 0x000fc60007ffe1ff */
[----:B------:R-:W-:Y:S01]  /*1b00*/  IMAD R0, R27, -0x800000, R0 ;  /* 0xff8000001b007824 */ /* 0x000fe200078e0200 */
[----:B------:R-:W0:Y:S01]  /*1b10*/  MUFU.RCP R28, R32 ;  /* 0x00000020001c7308 */ /* 0x000e220000001000 */
[----:B------:R-:W-:-:S04]  /*1b20*/  FADD.FTZ R29, -R32, -RZ ;  /* 0x800000ff201d7221 */ /* 0x000fc80000010100 */
[----:B0-----:R-:W-:-:S04]  /*1b30*/  FFMA R31, R28, R29, 1 ;  /* 0x3f8000001c1f7423 */ /* 0x001fc8000000001d */
[----:B------:R-:W-:-:S04]  /*1b40*/  FFMA R31, R28, R31, R28 ;  /* 0x0000001f1c1f7223 */ /* 0x000fc8000000001c */
[----:B------:R-:W-:-:S04]  /*1b50*/  FFMA R28, R0, R31, RZ ;  /* 0x0000001f001c7223 */ /* 0x000fc800000000ff */
[----:B------:R-:W-:-:S04]  /*1b60*/  FFMA R30, R29, R28, R0 ;  /* 0x0000001c1d1e7223 */ /* 0x000fc80000000000 */
[----:B------:R-:W-:Y:S01]  /*1b70*/  FFMA R30, R31, R30, R28 ;  /* 0x0000001e1f1e7223 */ /* 0x000fe2000000001c */
[----:B------:R-:W-:-:S03]  /*1b80*/  IADD3 R28, PT, PT, R27, 0x7f, -R24 ;  /* 0x0000007f1b1c7810 */ /* 0x000fc60007ffe818 */
[----:B------:R-:W-:Y:S02]  /*1b90*/  FFMA R29, R29, R30, R0 ;  /* 0x0000001e1d1d7223 */ /* 0x000fe40000000000 */
[----:B------:R-:W-:Y:S02]  /*1ba0*/  IMAD.IADD R25, R28, 0x1, R25 ;  /* 0x000000011c197824 */ /* 0x000fe400078e0219 */
[----:B------:R-:W-:-:S05]  /*1bb0*/  FFMA R0, R31, R29, R30 ;  /* 0x0000001d1f007223 */ /* 0x000fca000000001e */
[----:B------:R-:W-:-:S04]  /*1bc0*/  SHF.R.U32.HI R24, RZ, 0x17, R0 ;  /* 0x00000017ff187819 */ /* 0x000fc80000011600 */
[----:B------:R-:W-:-:S04]  /*1bd0*/  LOP3.LUT R24, R24, 0xff, RZ, 0xc0, !PT ;  /* 0x000000ff18187812 */ /* 0x000fc800078ec0ff */
[----:B------:R-:W-:-:S04]  /*1be0*/  IADD3 R24, PT, PT, R24, R25, RZ ;  /* 0x0000001918187210 */ /* 0x000fc80007ffe0ff */
[----:B------:R-:W-:-:S04]  /*1bf0*/  IADD3 R27, PT, PT, R24, -0x1, RZ ;  /* 0xffffffff181b7810 */ /* 0x000fc80007ffe0ff */
[----:B------:R-:W-:-:S13]  /*1c00*/  ISETP.GE.U32.AND P1, PT, R27, 0xfe, PT ;  /* 0x000000fe1b00780c */ /* 0x000fda0003f26070 */
[----:B------:R-:W-:Y:S05]  /*1c10*/  @!P1 BRA `(.L_x_43) ;  /* 0x0000000000809947 */ /* 0x000fea0003800000 */
[----:B------:R-:W-:-:S13]  /*1c20*/  ISETP.GT.AND P1, PT, R24, 0xfe, PT ;  /* 0x000000fe1800780c */ /* 0x000fda0003f24270 */
[----:B------:R-:W-:Y:S05]  /*1c30*/  @P1 BRA `(.L_x_44) ;  /* 0x00000000006c1947 */ /* 0x000fea0003800000 */
[----:B------:R-:W-:-:S13]  /*1c40*/  ISETP.GE.AND P1, PT, R24, 0x1, PT ;  /* 0x000000011800780c */ /* 0x000fda0003f26270 */
[----:B------:R-:W-:Y:S05]  /*1c50*/  @P1 BRA `(.L_x_45) ;  /* 0x0000000000741947 */ /* 0x000fea0003800000 */
[----:B------:R-:W-:Y:S02]  /*1c60*/  ISETP.GE.AND P1, PT, R24, -0x18, PT ;  /* 0xffffffe81800780c */ /* 0x000fe40003f26270 */
[----:B------:R-:W-:-:S11]  /*1c70*/  LOP3.LUT R0, R0, 0x80000000, RZ, 0xc0, !PT ;  /* 0x8000000000007812 */ /* 0x000fd600078ec0ff */
[----:B------:R-:W-:Y:S05]  /*1c80*/  @!P1 BRA `(.L_x_45) ;  /* 0x0000000000689947 */ /* 0x000fea0003800000 */
[CCC-:B------:R-:W-:Y:S01]  /*1c90*/  FFMA.RZ R25, R31.reuse, R29.reuse, R30.reuse ;  /* 0x0000001d1f197223 */ /* 0x1c0fe2000000c01e */
[C---:B------:R-:W-:Y:S02]  /*1ca0*/  VIADD R28, R24.reuse, 0x20 ;  /* 0x00000020181c7836 */ /* 0x040fe40000000000 */
[CCC-:B------:R-:W-:Y:S01]  /*1cb0*/  FFMA.RP R27, R31.reuse, R29.reuse, R30.reuse ;  /* 0x0000001d1f1b7223 */ /* 0x1c0fe2000000801e */
[----:B------:R-:W-:Y:S01]  /*1cc0*/  FFMA.RM R30, R31, R29, R30 ;  /* 0x0000001d1f1e7223 */ /* 0x000fe2000000401e */
[C---:B------:R-:W-:Y:S02]  /*1cd0*/  ISETP.NE.AND P3, PT, R24.reuse, RZ, PT ;  /* 0x000000ff1800720c */ /* 0x040fe40003f65270 */
[----:B------:R-:W-:Y:S02]  /*1ce0*/  LOP3.LUT R25, R25, 0x7fffff, RZ, 0xc0, !PT ;  /* 0x007fffff19197812 */ /* 0x000fe400078ec0ff */
[----:B------:R-:W-:Y:S02]  /*1cf0*/  ISETP.NE.AND P2, PT, R24, RZ, PT ;  /* 0x000000ff1800720c */ /* 0x000fe40003f45270 */
[----:B------:R-:W-:-:S02]  /*1d00*/  LOP3.LUT R25, R25, 0x800000, RZ, 0xfc, !PT ;  /* 0x0080000019197812 */ /* 0x000fc400078efcff */
[----:B------:R-:W-:Y:S02]  /*1d10*/  IADD3 R24, PT, PT, -R24, RZ, RZ ;  /* 0x000000ff18187210 */ /* 0x000fe40007ffe1ff */
[----:B------:R-:W-:Y:S02]  /*1d20*/  SHF.L.U32 R28, R25, R28, RZ ;  /* 0x0000001c191c7219 */ /* 0x000fe400000006ff */
[----:B------:R-:W-:Y:S02]  /*1d30*/  FSETP.NEU.FTZ.AND P1, PT, R27, R30, PT ;  /* 0x0000001e1b00720b */ /* 0x000fe40003f3d000 */
[----:B------:R-:W-:Y:S02]  /*1d40*/  SEL R24, R24, RZ, P3 ;  /* 0x000000ff18187207 */ /* 0x000fe40001800000 */
[----:B------:R-:W-:Y:S02]  /*1d50*/  ISETP.NE.AND P2, PT, R28, RZ, P2 ;  /* 0x000000ff1c00720c */ /* 0x000fe40001745270 */
[----:B------:R-:W-:-:S02]  /*1d60*/  SHF.R.U32.HI R27, RZ, R24, R25 ;  /* 0x00000018ff1b7219 */ /* 0x000fc40000011619 */
[----:B------:R-:W-:Y:S02]  /*1d70*/  PLOP3.LUT P1, PT, P1, P2, PT, 0xf8, 0x8f ;  /* 0x00000000008f781c */ /* 0x000fe40000f25f70 */
[----:B------:R-:W-:Y:S02]  /*1d80*/  SHF.R.U32.HI R25, RZ, 0x1, R27 ;  /* 0x00000001ff197819 */ /* 0x000fe4000001161b */
[----:B------:R-:W-:-:S04]  /*1d90*/  SEL R24, RZ, 0x1, !P1 ;  /* 0x00000001ff187807 */ /* 0x000fc80004800000 */
[----:B------:R-:W-:-:S04]  /*1da0*/  LOP3.LUT R24, R24, 0x1, R25, 0xf8, !PT ;  /* 0x0000000118187812 */ /* 0x000fc800078ef819 */
[----:B------:R-:W-:-:S04]  /*1db0*/  LOP3.LUT R24, R24, R27, RZ, 0xc0, !PT ;  /* 0x0000001b18187212 */ /* 0x000fc800078ec0ff */
[----:B------:R-:W-:-:S04]  /*1dc0*/  IADD3 R25, PT, PT, R25, R24, RZ ;  /* 0x0000001819197210 */ /* 0x000fc80007ffe0ff */
[----:B------:R-:W-:Y:S01]  /*1dd0*/  LOP3.LUT R0, R25, R0, RZ, 0xfc, !PT ;  /* 0x0000000019007212 */ /* 0x000fe200078efcff */
[----:B------:R-:W-:Y:S06]  /*1de0*/  BRA `(.L_x_45) ;  /* 0x0000000000107947 */ /* 0x000fec0003800000 */
.L_x_44:
[----:B------:R-:W-:-:S04]  /*1df0*/  LOP3.LUT R0, R0, 0x80000000, RZ, 0xc0, !PT ;  /* 0x8000000000007812 */ /* 0x000fc800078ec0ff */
[----:B------:R-:W-:Y:S01]  /*1e00*/  LOP3.LUT R0, R0, 0x7f800000, RZ, 0xfc, !PT ;  /* 0x7f80000000007812 */ /* 0x000fe200078efcff */
[----:B------:R-:W-:Y:S06]  /*1e10*/  BRA `(.L_x_45) ;  /* 0x0000000000047947 */ /* 0x000fec0003800000 */
.L_x_43:
[----:B------:R-:W-:-:S07]  /*1e20*/  IMAD R0, R25, 0x800000, R0 ;  /* 0x0080000019007824 */ /* 0x000fce00078e0200 */
.L_x_45:
[----:B------:R-:W-:Y:S05]  /*1e30*/  BSYNC.RECONVERGENT B1 ;  /* 0x0000000000017941 */ /* 0x000fea0003800200 */
.L_x_42:
[----:B------:R-:W-:Y:S05]  /*1e40*/  BRA `(.L_x_46) ;  /* 0x0000000000207947 */ /* 0x000fea0003800000 */
.L_x_41:
[----:B------:R-:W-:-:S04]  /*1e50*/  LOP3.LUT R0, R30, 0x80000000, R0, 0x48, !PT ;  /* 0x800000001e007812 */ /* 0x000fc800078e4800 */
[----:B------:R-:W-:Y:S01]  /*1e60*/  LOP3.LUT R0, R0, 0x7f800000, RZ, 0xfc, !PT ;  /* 0x7f80000000007812 */ /* 0x000fe200078efcff */
[----:B------:R-:W-:Y:S06]  /*1e70*/  BRA `(.L_x_46) ;  /* 0x0000000000147947 */ /* 0x000fec0003800000 */
.L_x_40:
[----:B------:R-:W-:Y:S01]  /*1e80*/  LOP3.LUT R0, R30, 0x80000000, R0, 0x48, !PT ;  /* 0x800000001e007812 */ /* 0x000fe200078e4800 */
[----:B------:R-:W-:Y:S06]  /*1e90*/  BRA `(.L_x_46) ;  /* 0x00000000000c7947 */ /* 0x000fec0003800000 */
.L_x_39:
[----:B------:R-:W0:Y:S01]  /*1ea0*/  MUFU.RSQ R0, -QNAN ;  /* 0xffc0000000007908 */ /* 0x000e220000001400 */
[----:B------:R-:W-:Y:S05]  /*1eb0*/  BRA `(.L_x_46) ;  /* 0x0000000000047947 */ /* 0x000fea0003800000 */
.L_x_38:
[----:B------:R-:W-:-:S07]  /*1ec0*/  FADD.FTZ R0, R0, R6 ;  /* 0x0000000600007221 */ /* 0x000fce0000010000 */
.L_x_46:
[----:B------:R-:W-:Y:S05]  /*1ed0*/  BSYNC.RECONVERGENT B0 ;  /* 0x0000000000007941 */ /* 0x000fea0003800200 */
.L_x_36:
[----:B------:R-:W-:Y:S01]  /*1ee0*/  HFMA2 R25, -RZ, RZ, 0, 0 ;  /* 0x00000000ff197431 */ /* 0x000fe200000001ff */
[----:B------:R-:W-:-:S04]  /*1ef0*/  MOV R24, R2 ;  /* 0x0000000200187202 */ /* 0x000fc80000000f00 */
[----:B0-----:R-:W-:Y:S05]  /*1f00*/  RET.REL.NODEC R24 `(_Z20source_inject_kernelPKfS0_S0_Pfiiiiiiiiiiffffffiii) ;  /* 0xffffffe0183c7950 */ /* 0x001fea0003c3ffff */
.L_x_47:
[----:B------:R-:W-:-:S00]  /*1f10*/  BRA `(.L_x_47) ;  /* 0xfffffffc00fc7947 */ /* 0x000fc0000383ffff */
[----:B------:R-:W-:-:S00]  /*1f20*/  NOP ;  /* 0x0000000000007918 */ /* 0x000fc00000000000 */
        /* <DEDUP_REMOVED lines=13> */
.L_x_67:


//--------------------- .text._Z24stencil_update_sm_kernelPKfS0_Pfiiiiiiiiiiiifffff --------------------------
	.section	.text._Z24stencil_update_sm_kernelPKfS0_Pfiiiiiiiiiiiifffff,"ax",@progbits
	.align	128
        .global         _Z24stencil_update_sm_kernelPKfS0_Pfiiiiiiiiiiiifffff
        .type           _Z24stencil_update_sm_kernelPKfS0_Pfiiiiiiiiiiiifffff,@function
        .size           _Z24stencil_update_sm_kernelPKfS0_Pfiiiiiiiiiiiifffff,(.L_x_68 - _Z24stencil_update_sm_kernelPKfS0_Pfiiiiiiiiiiiifffff)
        .other          _Z24stencil_update_sm_kernelPKfS0_Pfiiiiiiiiiiiifffff,@"STO_CUDA_ENTRY STV_DEFAULT"
_Z24stencil_update_sm_kernelPKfS0_Pfiiiiiiiiiiiifffff:
.text._Z24stencil_update_sm_kernelPKfS0_Pfiiiiiiiiiiiifffff:
[----:B------:R-:W-:Y:S01]  /*0000*/  LDC R1, c[0x0][0x37c] ;  /* 0x0000df00ff017b82 */ /* 0x000fe20000000800 */
[----:B------:R-:W0:Y:S01]  /*0010*/  S2R R2, SR_CTAID.Y ;  /* 0x0000000000027919 */ /* 0x000e220000002600 */
[----:B------:R-:W1:Y:S01]  /*0020*/  LDCU.64 UR8, c[0x0][0x3a8] ;  /* 0x00007500ff0877ac */ /* 0x000e620008000a00 */
[----:B------:R-:W0:Y:S01]  /*0030*/  S2R R13, SR_TID.Y ;  /* 0x00000000000d7919 */ /* 0x000e220000002200 */
[----:B------:R-:W2:Y:S01]  /*0040*/  LDCU UR4, c[0x0][0x3a4] ;  /* 0x00007480ff0477ac */ /* 0x000ea20008000800 */
[----:B------:R-:W3:Y:S01]  /*0050*/  S2R R5, SR_CTAID.X ;  /* 0x0000000000057919 */ /* 0x000ee20000002500 */
[----:B------:R-:W4:Y:S01]  /*0060*/  LDCU.64 UR6, c[0x0][0x3b0] ;  /* 0x00007600ff0677ac */ /* 0x000f220008000a00 */
[----:B------:R-:W3:Y:S01]  /*0070*/  S2R R0, SR_TID.X ;  /* 0x0000000000007919 */ /* 0x000ee20000002100 */
[----:B------:R-:W5:Y:S01]  /*0080*/  LDCU UR5, c[0x0][0x3b8] ;  /* 0x00007700ff0577ac */ /* 0x000f620008000800 */
[----:B------:R-:W5:Y:S01]  /*0090*/  S2R R7, SR_CTAID.Z ;  /* 0x0000000000077919 */ /* 0x000f620000002700 */
[----:B------:R-:W5:Y:S01]  /*00a0*/  S2R R18, SR_TID.Z ;  /* 0x0000000000127919 */ /* 0x000f620000002300 */
[----:B0-----:R-:W-:-:S04]  /*00b0*/  IMAD R3, R2, 0x8, R13 ;  /* 0x0000000802037824 */ /* 0x001fc800078e020d */
[----:B-1----:R-:W-:Y:S02]  /*00c0*/  VIADD R3, R3, UR9 ;  /* 0x0000000903037c36 */ /* 0x002fe40008000000 */
[----:B---3--:R-:W-:-:S03]  /*00d0*/  IMAD R2, R5, 0x10, R0 ;  /* 0x0000001005027824 */ /* 0x008fc600078e0200 */
[----:B----4-:R-:W-:Y:S02]  /*00e0*/  ISETP.GT.AND P0, PT, R3, UR6, PT ;  /* 0x0000000603007c0c */ /* 0x010fe4000bf04270 */
[----:B--2---:R-:W-:Y:S01]  /*00f0*/  IADD3 R4, PT, PT, R2, UR4, RZ ;  /* 0x0000000402047c10 */ /* 0x004fe2000fffe0ff */
[----:B-----5:R-:W-:-:S03]  /*0100*/  IMAD R6, R7, 0x4, R18 ;  /* 0x0000000407067824 */ /* 0x020fc600078e0212 */
[----:B------:R-:W-:Y:S01]  /*0110*/  ISETP.GT.OR P0, PT, R4, UR8, P0 ;  /* 0x0000000804007c0c */ /* 0x000fe20008704670 */
[----:B------:R-:W-:-:S05]  /*0120*/  VIADD R6, R6, UR7 ;  /* 0x0000000706067c36 */ /* 0x000fca0008000000 */
[----:B------:R-:W-:-:S13]  /*0130*/  ISETP.GT.OR P0, PT, R6, UR5, P0 ;  /* 0x0000000506007c0c */ /* 0x000fda0008704670 */
[----:B------:R-:W-:Y:S05]  /*0140*/  @P0 EXIT ;  /* 0x000000000000094d */ /* 0x000fea0003800000 */
[----:B------:R-:W0:Y:S01]  /*0150*/  LDC R23, c[0x0][0x3a0] ;  /* 0x0000e800ff177b82 */ /* 0x000e220000000800 */
[----:B------:R-:W1:Y:S01]  /*0160*/  LDCU.64 UR6, c[0x0][0x398] ;  /* 0x00007300ff0677ac */ /* 0x000e620008000a00 */
[----:B------:R-:W-:Y:S01]  /*0170*/  VIADD R2, R3, 0x4 ;  /* 0x0000000403027836 */ /* 0x000fe20000000000 */
[----:B------:R-:W-:Y:S01]  /*0180*/  ISETP.GT.U32.AND P0, PT, R0, 0x1, PT ;  /* 0x000000010000780c */ /* 0x000fe20003f04070 */
[----:B------:R-:W-:Y:S01]  /*0190*/  VIADD R7, R4, 0x4 ;  /* 0x0000000404077836 */ /* 0x000fe20000000000 */
[----:B------:R-:W2:Y:S02]  /*01a0*/  LDCU UR8, c[0x0][0x3bc] ;  /* 0x00007780ff0877ac */ /* 0x000ea40008000800 */
[--C-:B------:R-:W-:Y:S01]  /*01b0*/  SHF.R.S32.HI R3, RZ, 0x1f, R2.reuse ;  /* 0x0000001fff037819 */ /* 0x100fe20000011402 */
[----:B------:R-:W3:Y:S01]  /*01c0*/  LDCU.64 UR10, c[0x0][0x388] ;  /* 0x00007100ff0a77ac */ /* 0x000ee20008000a00 */
[----:B-1----:R-:W-:Y:S02]  /*01d0*/  UIMAD.WIDE UR4, UR7, UR6, URZ ;  /* 0x00000006070472a5 */ /* 0x002fe4000f8e02ff */
[----:B------:R-:W-:Y:S01]  /*01e0*/  IMAD.WIDE R2, R7, UR7, R2 ;  /* 0x0000000707027c25 */ /* 0x000fe2000f8e0202 */
[----:B------:R-:W-:Y:S01]  /*01f0*/  SHF.R.S32.HI R7, RZ, 0x1f, R6 ;  /* 0x0000001fff077819 */ /* 0x000fe20000011406 */
[----:B--2---:R-:W-:Y:S01]  /*0200*/  USHF.R.S32.HI UR6, URZ, 0x1f, UR8 ;  /* 0x0000001fff067899 */ /* 0x004fe20008011408 */
[----:B0-----:R-:W-:Y:S01]  /*0210*/  SHF.R.S32.HI R21, RZ, 0x1f, R23 ;  /* 0x0000001fff157819 */ /* 0x001fe20000011417 */
[----:B------:R-:W-:-:S02]  /*0220*/  IMAD R8, R23, UR5, RZ ;  /* 0x0000000517087c24 */ /* 0x000fc4000f8e02ff */
[----:B------:R-:W-:-:S04]  /*0230*/  IMAD.WIDE.U32 R4, R23, UR4, RZ ;  /* 0x0000000417047c25 */ /* 0x000fc8000f8e00ff */
[----:B------:R-:W-:Y:S01]  /*0240*/  IMAD R9, R21, UR4, R8 ;  /* 0x0000000415097c24 */ /* 0x000fe2000f8e0208 */
[----:B------:R-:W0:Y:S01]  /*0250*/  LDCU.64 UR4, c[0x0][0x358] ;  /* 0x00006b00ff0477ac */ /* 0x000e220008000a00 */
[----:B------:R-:W-:Y:S02]  /*0260*/  IMAD R3, R3, R23, RZ ;  /* 0x0000001703037224 */ /* 0x000fe400078e02ff */
[----:B------:R-:W-:Y:S01]  /*0270*/  IMAD R27, R23, UR7, RZ ;  /* 0x00000007171b7c24 */ /* 0x000fe2000f8e02ff */
[----:B------:R-:W-:Y:S01]  /*0280*/  IADD3 R12, PT, PT, R5, R9, RZ ;  /* 0x00000009050c7210 */ /* 0x000fe20007ffe0ff */
[C---:B------:R-:W-:Y:S02]  /*0290*/  IMAD R9, R2.reuse, R21, R3 ;  /* 0x0000001502097224 */ /* 0x040fe400078e0203 */
[----:B------:R-:W-:-:S04]  /*02a0*/  IMAD.WIDE.U32 R6, R2, R23, R6 ;  /* 0x0000001702067225 */ /* 0x000fc800078e0006 */
[----:B------:R-:W-:Y:S02]  /*02b0*/  IMAD R15, R12, UR8, RZ ;  /* 0x000000080c0f7c24 */ /* 0x000fe4000f8e02ff */
[----:B------:R-:W-:Y:S02]  /*02c0*/  @!P0 IMAD.SHL.U32 R3, R27, 0x2, RZ ;  /* 0x000000021b038824 */ /* 0x000fe400078e00ff */
[----:B------:R-:W-:-:S03]  /*02d0*/  IMAD.WIDE.U32 R10, R4, UR8, RZ ;  /* 0x00000008040a7c25 */ /* 0x000fc6000f8e00ff */
[----:B------:R-:W-:Y:S01]  /*02e0*/  @!P0 SHF.R.S32.HI R2, RZ, 0x1f, R3 ;  /* 0x0000001fff028819 */ /* 0x000fe20000011403 */
[----:B------:R-:W-:Y:S01]  /*02f0*/  IMAD R25, R4, UR6, R15 ;  /* 0x0000000604197c24 */ /* 0x000fe2000f8e020f */
[CC--:B------:R-:W-:Y:S01]  /*0300*/  @!P0 IADD3 R8, P5, P6, R10.reuse, R6.reuse, -R3 ;  /* 0x000000060a088210 */ /* 0x0c0fe20007ebe803 */
[----:B------:R-:W-:Y:S01]  /*0310*/  IMAD.IADD R9, R7, 0x1, R9 ;  /* 0x0000000107097824 */ /* 0x000fe200078e0209 */
[----:B------:R-:W-:Y:S01]  /*0320*/  @!P0 SHF.R.S32.HI R15, RZ, 0x1f, R27 ;  /* 0x0000001fff0f8819 */ /* 0x000fe2000001141b */
[----:B------:R-:W-:Y:S01]  /*0330*/  IMAD.IADD R25, R11, 0x1, R25 ;  /* 0x000000010b197824 */ /* 0x000fe200078e0219 */
[----:B------:R-:W-:Y:S02]  /*0340*/  @!P0 IADD3 R17, P1, P2, R10, R6, -R27 ;  /* 0x000000060a118210 */ /* 0x000fe40007a3e81b */
[----:B------:R-:W-:Y:S02]  /*0350*/  IADD3 R3, P3, PT, R6, R10, RZ ;  /* 0x0000000a06037210 */ /* 0x000fe40007f7e0ff */
[----:B------:R-:W-:-:S02]  /*0360*/  @!P0 IADD3.X R19, PT, PT, R25, R9, ~R2, P5, P6 ;  /* 0x0000000919138210 */ /* 0x000fc40002fecc02 */
[C---:B---3--:R-:W-:Y:S02]  /*0370*/  @!P0 LEA R14, P4, R8.reuse, UR10, 0x2 ;  /* 0x0000000a080e8c11 */ /* 0x048fe4000f8810ff */
[----:B------:R-:W-:Y:S02]  /*0380*/  @!P0 LEA R16, P6, R17, UR10, 0x2 ;  /* 0x0000000a11108c11 */ /* 0x000fe4000f8c10ff */
[-C--:B------:R-:W-:Y:S02]  /*0390*/  @!P0 IADD3.X R20, PT, PT, R25, R9.reuse, ~R15, P1, P2 ;  /* 0x0000000919148210 */ /* 0x080fe40000fe4c0f */
[----:B------:R-:W-:Y:S02]  /*03a0*/  LEA R2, P5, R3, UR10, 0x2 ;  /* 0x0000000a03027c11 */ /* 0x000fe4000f8a10ff */
[----:B------:R-:W-:Y:S02]  /*03b0*/  IADD3.X R22, PT, PT, R25, R9, RZ, P3, !PT ;  /* 0x0000000919167210 */ /* 0x000fe40001ffe4ff */
[----:B------:R-:W-:-:S02]  /*03c0*/  @!P0 LEA.HI.X R15, R8, UR11, R19, 0x2, P4 ;  /* 0x0000000b080f8c11 */ /* 0x000fc4000a0f1413 */
[----:B------:R-:W-:Y:S02]  /*03d0*/  @!P0 LEA.HI.X R17, R17, UR11, R20, 0x2, P6 ;  /* 0x0000000b11118c11 */ /* 0x000fe4000b0f1414 */
[----:B------:R-:W-:Y:S02]  /*03e0*/  LEA.HI.X R3, R3, UR11, R22, 0x2, P5 ;  /* 0x0000000b03037c11 */ /* 0x000fe4000a8f1416 */
[----:B0-----:R-:W2:Y:S04]  /*03f0*/  @!P0 LDG.E.CONSTANT R15, desc[UR4][R14.64+0x10] ;  /* 0x000010040e0f8981 */ /* 0x001ea8000c1e9900 */
[----:B------:R-:W3:Y:S04]  /*0400*/  @!P0 LDG.E.CONSTANT R17, desc[UR4][R16.64+0x10] ;  /* 0x0000100410118981 */ /* 0x000ee8000c1e9900 */
[----:B------:R-:W4:Y:S01]  /*0410*/  LDG.E.CONSTANT R29, desc[UR4][R2.64+0x10] ;  /* 0x00001004021d7981 */ /* 0x000f22000c1e9900 */
[----:B------:R-:W-:Y:S01]  /*0420*/  MOV R19, 0x400 ;  /* 0x0000040000137802 */ /* 0x000fe20000000f00 */
[----:B------:R-:W-:Y:S01]  /*0430*/  BSSY.RECONVERGENT B0, `(.L_x_48) ;  /* 0x0000014000007945 */ /* 0x000fe20003800200 */
[----:B------:R-:W-:Y:S01]  /*0440*/  ISETP.GT.U32.AND P1, PT, R13, 0x1, PT ;  /* 0x000000010d00780c */ /* 0x000fe20003f24070 */
[----:B------:R-:W0:Y:S02]  /*0450*/  S2R R20, SR_CgaCtaId ;  /* 0x0000000000147919 */ /* 0x000e240000008800 */
[----:B0-----:R-:W-:-:S05]  /*0460*/  LEA R19, R20, R19, 0x18 ;  /* 0x0000001314137211 */ /* 0x001fca00078ec0ff */
[----:B------:R-:W-:-:S04]  /*0470*/  IMAD R20, R18, 0x3c0, R19 ;  /* 0x000003c012147824 */ /* 0x000fc800078e0213 */
[----:B------:R-:W-:-:S04]  /*0480*/  IMAD R20, R13, 0x50, R20 ;  /* 0x000000500d147824 */ /* 0x000fc800078e0214 */
[----:B------:R-:W-:-:S05]  /*0490*/  IMAD R20, R0, 0x4, R20 ;  /* 0x0000000400147824 */ /* 0x000fca00078e0214 */
[----:B--2---:R0:W-:Y:S04]  /*04a0*/  @!P0 STS [R20+0x820], R15 ;  /* 0x0008200f14008388 */ /* 0x0041e80000000800 */
[----:B---3--:R0:W-:Y:S04]  /*04b0*/  @!P0 STS [R20+0x824], R17 ;  /* 0x0008241114008388 */ /* 0x0081e80000000800 */
[----:B----4-:R0:W-:Y:S01]  /*04c0*/  STS [R20+0x828], R29 ;  /* 0x0008281d14007388 */ /* 0x0101e20000000800 */
[----:B------:R-:W-:Y:S05]  /*04d0*/  @!P0 BRA `(.L_x_49) ;  /* 0x0000000000248947 */ /* 0x000fea0003800000 */
[----:B------:R-:W-:-:S13]  /*04e0*/  ISETP.GE.U32.AND P0, PT, R0, 0xe, PT ;  /* 0x0000000e0000780c */ /* 0x000fda0003f06070 */
[----:B------:R-:W-:Y:S05]  /*04f0*/  @!P0 BRA `(.L_x_49) ;  /* 0x00000000001c8947 */ /* 0x000fea0003800000 */
[C---:B0-----:R-:W-:Y:S02]  /*0500*/  IMAD.SHL.U32 R17, R27.reuse, 0x2, RZ ;  /* 0x000000021b117824 */ /* 0x041fe400078e00ff */
[----:B------:R-:W-:-:S04]  /*0510*/  IMAD.WIDE R14, R27, 0x4, R2 ;  /* 0x000000041b0e7825 */ /* 0x000fc800078e0202 */
[----:B------:R-:W-:Y:S02]  /*0520*/  IMAD.WIDE R16, R17, 0x4, R2 ;  /* 0x0000000411107825 */ /* 0x000fe400078e0202 */
[----:B------:R-:W2:Y:S04]  /*0530*/  LDG.E.CONSTANT R15, desc[UR4][R14.64+0x10] ;  /* 0x000010040e0f7981 */ /* 0x000ea8000c1e9900 */
[----:B------:R-:W3:Y:S04]  /*0540*/  LDG.E.CONSTANT R17, desc[UR4][R16.64+0x10] ;  /* 0x0000100410117981 */ /* 0x000ee8000c1e9900 */
[----:B--2---:R1:W-:Y:S04]  /*0550*/  STS [R20+0x82c], R15 ;  /* 0x00082c0f14007388 */ /* 0x0043e80000000800 */
[----:B---3--:R1:W-:Y:S02]  /*0560*/  STS [R20+0x830], R17 ;  /* 0x0008301114007388 */ /* 0x0083e40000000800 */
.L_x_49:
[----:B------:R-:W-:Y:S05]  /*0570*/  BSYNC.RECONVERGENT B0 ;  /* 0x0000000000007941 */ /* 0x000fea0003800200 */
.L_x_48:
[----:B------:R-:W-:Y:S01]  /*0580*/  BSSY.RECONVERGENT B0, `(.L_x_50) ;  /* 0x000001a000007945 */ /* 0x000fe20003800200 */
[----:B01----:R-:W-:-:S03]  /*0590*/  IMAD.SHL.U32 R15, R23, 0x2, RZ ;  /* 0x00000002170f7824 */ /* 0x003fc600078e00ff */
[----:B------:R-:W-:Y:S05]  /*05a0*/  @P1 BRA `(.L_x_51) ;  /* 0x0000000000381947 */ /* 0x000fea0003800000 */
[--C-:B------:R-:W-:Y:S02]  /*05b0*/  SHF.R.S32.HI R11, RZ, 0x1f, R15.reuse ;  /* 0x0000001fff0b7819 */ /* 0x100fe4000001140f */
[CC--:B------:R-:W-:Y:S02]  /*05c0*/  IADD3 R15, P0, P1, R10.reuse, R6.reuse, -R15 ;  /* 0x000000060a0f7210 */ /* 0x0c0fe4000791e80f */
[----:B------:R-:W-:Y:S02]  /*05d0*/  IADD3 R23, P2, P3, R10, R6, -R23 ;  /* 0x000000060a177210 */ /* 0x000fe40007b5e817 */
[CC--:B------:R-:W-:Y:S02]  /*05e0*/  IADD3.X R22, PT, PT, R25.reuse, R9.reuse, ~R11, P0, P1 ;  /* 0x0000000919167210 */ /* 0x0c0fe400007e2c0b */
[----:B------:R-:W-:Y:S02]  /*05f0*/  IADD3.X R16, PT, PT, R25, R9, ~R21, P2, P3 ;  /* 0x0000000919107210 */ /* 0x000fe400017e6c15 */
[----:B------:R-:W-:-:S02]  /*0600*/  LEA R14, P0, R15, UR10, 0x2 ;  /* 0x0000000a0f0e7c11 */ /* 0x000fc4000f8010ff */
[----:B------:R-:W-:Y:S02]  /*0610*/  LEA R10, P1, R23, UR10, 0x2 ;  /* 0x0000000a170a7c11 */ /* 0x000fe4000f8210ff */
[----:B------:R-:W-:Y:S02]  /*0620*/  LEA.HI.X R15, R15, UR11, R22, 0x2, P0 ;  /* 0x0000000b0f0f7c11 */ /* 0x000fe400080f1416 */
[----:B------:R-:W-:-:S04]  /*0630*/  LEA.HI.X R11, R23, UR11, R16, 0x2, P1 ;  /* 0x0000000b170b7c11 */ /* 0x000fc800088f1410 */
[----:B------:R-:W2:Y:S04]  /*0640*/  LDG.E.CONSTANT R15, desc[UR4][R14.64+0x10] ;  /* 0x000010040e0f7981 */ /* 0x000ea8000c1e9900 */
[----:B------:R-:W3:Y:S04]  /*0650*/  LDG.E.CONSTANT R11, desc[UR4][R10.64+0x10] ;  /* 0x000010040a0b7981 */ /* 0x000ee8000c1e9900 */
[----:B--2---:R0:W-:Y:S04]  /*0660*/  STS [R20+0x788], R15 ;  /* 0x0007880f14007388 */ /* 0x0041e80000000800 */
[----:B---3--:R0:W-:Y:S01]  /*0670*/  STS [R20+0x7d8], R11 ;  /* 0x0007d80b14007388 */ /* 0x0081e20000000800 */
[----:B------:R-:W-:Y:S05]  /*0680*/  BRA `(.L_x_52) ;  /* 0x0000000000247947 */ /* 0x000fea0003800000 */
.L_x_51:
[----:B------:R-:W-:-:S13]  /*0690*/  ISETP.GE.U32.AND P0, PT, R13, 0x6, PT ;  /* 0x000000060d00780c */ /* 0x000fda0003f06070 */
[----:B------:R-:W-:Y:S05]  /*06a0*/  @!P0 BRA `(.L_x_52) ;  /* 0x00000000001c8947 */ /* 0x000fea0003800000 */
[----:B------:R-:W-:Y:S01]  /*06b0*/  LEA R10, P0, R23, R2, 0x2 ;  /* 0x00000002170a7211 */ /* 0x000fe200078010ff */
[----:B------:R-:W-:-:S03]  /*06c0*/  IMAD.WIDE R14, R15, 0x4, R2 ;  /* 0x000000040f0e7825 */ /* 0x000fc600078e0202 */
[----:B------:R-:W-:-:S03]  /*06d0*/  LEA.HI.X R11, R23, R3, R21, 0x2, P0 ;  /* 0x00000003170b7211 */ /* 0x000fc600000f1415 */
[----:B------:R-:W2:Y:S04]  /*06e0*/  LDG.E.CONSTANT R15, desc[UR4][R14.64+0x10] ;  /* 0x000010040e0f7981 */ /* 0x000ea8000c1e9900 */
[----:B------:R-:W3:Y:S04]  /*06f0*/  LDG.E.CONSTANT R11, desc[UR4][R10.64+0x10] ;  /* 0x000010040a0b7981 */ /* 0x000ee8000c1e9900 */
[----:B--2---:R1:W-:Y:S04]  /*0700*/  STS [R20+0x8c8], R15 ;  /* 0x0008c80f14007388 */ /* 0x0043e80000000800 */
[----:B---3--:R1:W-:Y:S02]  /*0710*/  STS [R20+0x878], R11 ;  /* 0x0008780b14007388 */ /* 0x0083e40000000800 */
.L_x_52:
[----:B------:R-:W-:Y:S05]  /*0720*/  BSYNC.RECONVERGENT B0 ;  /* 0x0000000000007941 */ /* 0x000fea0003800200 */
.L_x_50:
[----:B------:R-:W-:Y:S01]  /*0730*/  ISETP.GT.U32.AND P0, PT, R18, 0x1, PT ;  /* 0x000000011200780c */ /* 0x000fe20003f04070 */
[----:B------:R-:W2:Y:S01]  /*0740*/  LDCU UR7, c[0x0][0x3c0] ;  /* 0x00007800ff0777ac */ /* 0x000ea20008000800 */
[----:B------:R-:W3:Y:S11]  /*0750*/  LDCU.64 UR8, c[0x0][0x380] ;  /* 0x00007000ff0877ac */ /* 0x000ef60008000a00 */
[----:B01----:R-:W-:Y:S01]  /*0760*/  @!P0 MOV R15, 0xfffffffc ;  /* 0xfffffffc000f8802 */ /* 0x003fe20000000f00 */
[----:B------:R-:W-:Y:S01]  /*0770*/  @P0 IMAD.MOV.U32 R15, RZ, RZ, 0x8 ;  /* 0x00000008ff0f0424 */ /* 0x000fe200078e00ff */
[----:B------:R0:W4:Y:S01]  /*0780*/  @!P0 LDG.E.CONSTANT R17, desc[UR4][R2.64+0x8] ;  /* 0x0000080402118981 */ /* 0x000122000c1e9900 */
[----:B------:R-:W-:-:S02]  /*0790*/  @!P0 IMAD.MOV.U32 R11, RZ, RZ, -0x1 ;  /* 0xffffffffff0b8424 */ /* 0x000fc400078e00ff */
[----:B------:R-:W-:Y:S01]  /*07a0*/  @P0 IMAD.MOV.U32 R11, RZ, RZ, RZ ;  /* 0x000000ffff0b0224 */ /* 0x000fe200078e00ff */
[----:B------:R-:W-:Y:S01]  /*07b0*/  IADD3 R14, P1, PT, R15, R2, RZ ;  /* 0x000000020f0e7210 */ /* 0x000fe20007f3e0ff */
[----:B------:R-:W5:Y:S03]  /*07c0*/  @P0 LDG.E.CONSTANT R21, desc[UR4][R2.64+0x14] ;  /* 0x0000140402150981 */ /* 0x000f66000c1e9900 */
[----:B------:R-:W-:-:S05]  /*07d0*/  IADD3.X R15, PT, PT, R11, R3, RZ, P1, !PT ;  /* 0x000000030b0f7210 */ /* 0x000fca0000ffe4ff */
[----:B------:R1:W5:Y:S01]  /*07e0*/  LDG.E.CONSTANT R16, desc[UR4][R14.64+0x10] ;  /* 0x000010040e107981 */ /* 0x000362000c1e9900 */
[----:B--2---:R-:W-:Y:S02]  /*07f0*/  USHF.R.S32.HI UR6, URZ, 0x1f, UR7 ;  /* 0x0000001fff067899 */ /* 0x004fe40008011407 */
[----:B------:R-:W-:Y:S02]  /*0800*/  IMAD R25, R12, UR7, RZ ;  /* 0x000000070c197c24 */ /* 0x000fe4000f8e02ff */
[----:B------:R-:W-:Y:S01]  /*0810*/  IMAD.MOV.U32 R8, RZ, RZ, R6 ;  /* 0x000000ffff087224 */ /* 0x000fe200078e0006 */
[----:B---3--:R-:W-:Y:S01]  /*0820*/  LEA R22, P1, R6, UR8, 0x2 ;  /* 0x0000000806167c11 */ /* 0x008fe2000f8210ff */
[----:B0-----:R-:W-:Y:S01]  /*0830*/  @!P0 VIADD R2, R18, 0x1 ;  /* 0x0000000112028836 */ /* 0x001fe20000000000 */
[----:B------:R-:W0:Y:S01]  /*0840*/  LDCU UR8, c[0x0][0x3d8] ;  /* 0x00007b00ff0877ac */ /* 0x000e220008000800 */
[----:B------:R-:W-:-:S04]  /*0850*/  IMAD.WIDE.U32 R10, R4, UR7, R8 ;  /* 0x00000007040a7c25 */ /* 0x000fc8000f8e0008 */
[----:B------:R-:W-:Y:S01]  /*0860*/  IMAD R25, R4, UR6, R25 ;  /* 0x0000000604197c24 */ /* 0x000fe2000f8e0219 */
[----:B------:R-:W-:Y:S01]  /*0870*/  LEA.HI.X R23, R6, UR9, R9, 0x2, P1 ;  /* 0x0000000906177c11 */ /* 0x000fe200088f1409 */
[----:B------:R-:W2:Y:S01]  /*0880*/  LDCU.64 UR6, c[0x0][0x3d0] ;  /* 0x00007a00ff0677ac */ /* 0x000ea20008000a00 */
[C---:B-1----:R-:W-:Y:S01]  /*0890*/  LEA R14, P1, R10.reuse, UR10, 0x2 ;  /* 0x0000000a0a0e7c11 */ /* 0x042fe2000f8210ff */
[----:B------:R-:W-:Y:S02]  /*08a0*/  IMAD.IADD R11, R11, 0x1, R25 ;  /* 0x000000010b0b7824 */ /* 0x000fe400078e0219 */
[----:B------:R1:W3:Y:S03]  /*08b0*/  LDG.E.CONSTANT R3, desc[UR4][R22.64+0x10] ;  /* 0x0000100416037981 */ /* 0x0002e6000c1e9900 */
[----:B------:R-:W-:Y:S02]  /*08c0*/  LEA.HI.X R15, R10, UR11, R11, 0x2, P1 ;  /* 0x0000000b0a0f7c11 */ /* 0x000fe400088f140b */
[----:B------:R-:W-:Y:S01]  /*08d0*/  @P0 IADD3 R2, PT, PT, R18, 0x4, RZ ;  /* 0x0000000412020810 */ /* 0x000fe20007ffe0ff */
[----:B------:R-:W0:Y:S02]  /*08e0*/  LDC.64 R10, c[0x0][0x3c8] ;  /* 0x0000f200ff0a7b82 */ /* 0x000e240000000a00 */
[----:B------:R2:W3:Y:S02]  /*08f0*/  LDG.E.CONSTANT R14, desc[UR4][R14.64+0x10] ;  /* 0x000010040e0e7981 */ /* 0x0004e4000c1e9900 */
[----:B------:R-:W-:-:S04]  /*0900*/  IMAD R2, R2, 0x3c0, R19 ;  /* 0x000003c002027824 */ /* 0x000fc800078e0213 */
[----:B------:R-:W-:-:S04]  /*0910*/  IMAD R13, R13, 0x50, R2 ;  /* 0x000000500d0d7824 */ /* 0x000fc800078e0202 */
[----:B------:R-:W-:Y:S01]  /*0920*/  IMAD R13, R0, 0x4, R13 ;  /* 0x00000004000d7824 */ /* 0x000fe200078e020d */
[----:B------:R-:W-:Y:S01]  /*0930*/  BSSY.RECONVERGENT B0, `(.L_x_53) ;  /* 0x0000033000007945 */ /* 0x000fe20003800200 */
[----:B----4-:R-:W-:Y:S04]  /*0940*/  @!P0 STS [R20+0xa8], R17 ;  /* 0x0000a81114008388 */ /* 0x010fe80000000800 */
[----:B-----5:R-:W-:Y:S04]  /*0950*/  @P0 STS [R20+0xbe8], R21 ;  /* 0x000be81514000388 */ /* 0x020fe80000000800 */
[----:B------:R-:W-:Y:S01]  /*0960*/  STS [R13+0xa8], R16 ;  /* 0x0000a8100d007388 */ /* 0x000fe20000000800 */
[----:B------:R-:W-:Y:S06]  /*0970*/  BAR.SYNC.DEFER_BLOCKING 0x0 ;  /* 0x0000000000007b1d */ /* 0x000fec0000010000 */
[----:B------:R-:W-:Y:S04]  /*0980*/  LDS R24, [R20+0x788] ;  /* 0x0007880014187984 */ /* 0x000fe80000000800 */
[----:B------:R-:W4:Y:S04]  /*0990*/  LDS R25, [R20+0x8c8] ;  /* 0x0008c80014197984 */ /* 0x000f280000000800 */
[----:B------:R-:W5:Y:S04]  /*09a0*/  LDS R2, [R20+0x828] ;  /* 0x0008280014027984 */ /* 0x000f680000000800 */
[----:B------:R-:W-:Y:S04]  /*09b0*/  LDS R18, [R20+0x820] ;  /* 0x0008200014127984 */ /* 0x000fe80000000800 */
[----:B------:R-:W0:Y:S04]  /*09c0*/  LDS R19, [R20+0x830] ;  /* 0x0008300014137984 */ /* 0x000e280000000800 */
[----:B------:R-:W-:Y:S04]  /*09d0*/  LDS R26, [R20+0x7d8] ;  /* 0x0007d800141a7984 */ /* 0x000fe80000000800 */
[----:B------:R-:W3:Y:S04]  /*09e0*/  LDS R21, [R20+0x878] ;  /* 0x0008780014157984 */ /* 0x000ee80000000800 */
[----:B-1----:R-:W-:Y:S04]  /*09f0*/  LDS R22, [R20+0x824] ;  /* 0x0008240014167984 */ /* 0x002fe80000000800 */
[----:B------:R-:W1:Y:S04]  /*0a00*/  LDS R23, [R20+0x82c] ;  /* 0x00082c0014177984 */ /* 0x000e680000000800 */
[----:B--2---:R-:W-:Y:S04]  /*0a10*/  LDS R15, [R20+0xa8] ;  /* 0x0000a800140f7984 */ /* 0x004fe80000000800 */
[----:B------:R-:W2:Y:S04]  /*0a20*/  LDS R16, [R20+0xfa8] ;  /* 0x000fa80014107984 */ /* 0x000ea80000000800 */
[----:B------:R-:W-:Y:S04]  /*0a30*/  LDS R0, [R20+0x468] ;  /* 0x0004680014007984 */ /* 0x000fe80000000800 */
[----:B------:R2:W2:Y:S01]  /*0a40*/  LDS R13, [R20+0xbe8] ;  /* 0x000be800140d7984 */ /* 0x0004a20000000800 */
[----:B----4-:R-:W-:Y:S01]  /*0a50*/  FADD R24, R24, R25 ;  /* 0x0000001918187221 */ /* 0x010fe20000000000 */
[----:B-----5:R-:W-:-:S04]  /*0a60*/  FMUL R17, R2, -2.5 ;  /* 0xc020000002117820 */ /* 0x020fc80000400000 */
[----:B------:R-:W-:Y:S01]  /*0a70*/  FFMA R24, R24, -0.083333335816860198975, R17 ;  /* 0xbdaaaaab18187823 */ /* 0x000fe20000000011 */
[----:B0-----:R-:W-:-:S04]  /*0a80*/  FADD R18, R18, R19 ;  /* 0x0000001312127221 */ /* 0x001fc80000000000 */
[----:B------:R-:W-:Y:S01]  /*0a90*/  FFMA R18, R18, -0.083333335816860198975, R17 ;  /* 0xbdaaaaab12127823 */ /* 0x000fe20000000011 */
[----:B---3--:R-:W-:-:S04]  /*0aa0*/  FADD R21, R26, R21 ;  /* 0x000000151a157221 */ /* 0x008fc80000000000 */
[----:B------:R-:W-:Y:S01]  /*0ab0*/  FFMA R21, R21, 1.3333333730697631836, R24 ;  /* 0x3faaaaab15157823 */ /* 0x000fe20000000018 */
[----:B-1----:R-:W-:-:S03]  /*0ac0*/  FADD R23, R22, R23 ;  /* 0x0000001716177221 */ /* 0x002fc60000000000 */
[----:B------:R-:W-:Y:S01]  /*0ad0*/  FMUL R21, R21, UR7 ;  /* 0x0000000715157c20 */ /* 0x000fe20008400000 */
[----:B------:R-:W-:Y:S01]  /*0ae0*/  FFMA R18, R23, 1.3333333730697631836, R18 ;  /* 0x3faaaaab17127823 */ /* 0x000fe20000000012 */
[----:B--2---:R-:W-:Y:S01]  /*0af0*/  FADD R20, R15, R16 ;  /* 0x000000100f147221 */ /* 0x004fe20000000000 */
[----:B------:R-:W-:-:S03]  /*0b00*/  FADD R15, R11, R11 ;  /* 0x0000000b0b0f7221 */ /* 0x000fc60000000000 */
[----:B------:R-:W-:Y:S01]  /*0b10*/  FFMA R20, R20, -0.083333335816860198975, R17 ;  /* 0xbdaaaaab14147823 */ /* 0x000fe20000000011 */
[----:B------:R-:W-:Y:S01]  /*0b20*/  FADD R13, R0, R13 ;  /* 0x0000000d000d7221 */ /* 0x000fe20000000000 */
[----:B------:R-:W0:Y:S01]  /*0b30*/  MUFU.RCP R16, R3 ;  /* 0x0000000300107308 */ /* 0x000e220000001000 */
[----:B------:R-:W-:Y:S01]  /*0b40*/  FFMA R18, R18, UR6, R21 ;  /* 0x0000000612127c23 */ /* 0x000fe20008000015 */
[----:B------:R-:W-:Y:S01]  /*0b50*/  FMUL R15, R2, R15 ;  /* 0x0000000f020f7220 */ /* 0x000fe20000400000 */
[----:B------:R-:W-:-:S03]  /*0b60*/  FFMA R13, R13, 1.3333333730697631836, R20 ;  /* 0x3faaaaab0d0d7823 */ /* 0x000fc60000000014 */
[----:B------:R-:W-:Y:S01]  /*0b70*/  FFMA R14, R14, R11, -R15 ;  /* 0x0000000b0e0e7223 */ /* 0x000fe2000000080f */
[----:B------:R-:W-:Y:S01]  /*0b80*/  FFMA R18, R13, UR8, R18 ;  /* 0x000000080d127c23 */ /* 0x000fe20008000012 */
[----:B------:R-:W-:-:S03]  /*0b90*/  FMUL R0, R10, R10 ;  /* 0x0000000a0a007220 */ /* 0x000fc60000400000 */
[----:B------:R-:W-:-:S04]  /*0ba0*/  FFMA R11, R3, -R14, R18 ;  /* 0x8000000e030b7223 */ /* 0x000fc80000000012 */
[----:B------:R-:W-:Y:S01]  /*0bb0*/  FMUL R0, R0, R11 ;  /* 0x0000000b00007220 */ /* 0x000fe20000400000 */
[----:B0-----:R-:W-:-:S03]  /*0bc0*/  FFMA R13, -R3, R16, 1 ;  /* 0x3f800000030d7423 */ /* 0x001fc60000000110 */
[----:B------:R-:W0:Y:S01]  /*0bd0*/  FCHK P0, R0, R3 ;  /* 0x0000000300007302 */ /* 0x000e220000000000 */
[----:B------:R-:W-:-:S04]  /*0be0*/  FFMA R13, R16, R13, R16 ;  /* 0x0000000d100d7223 */ /* 0x000fc80000000010 */
[----:B------:R-:W-:-:S04]  /*0bf0*/  FFMA R2, R0, R13, RZ ;  /* 0x0000000d00027223 */ /* 0x000fc800000000ff */
[----:B------:R-:W-:-:S04]  /*0c00*/  FFMA R10, -R3, R2, R0 ;  /* 0x00000002030a7223 */ /* 0x000fc80000000100 */
[----:B------:R-:W-:Y:S01]  /*0c10*/  FFMA R13, R13, R10, R2 ;  /* 0x0000000a0d0d7223 */ /* 0x000fe20000000002 */
[----:B0-----:R-:W-:Y:S06]  /*0c20*/  @!P0 BRA `(.L_x_54) ;  /* 0x00000000000c8947 */ /* 0x001fec0003800000 */
[----:B------:R-:W-:-:S07]  /*0c30*/  MOV R2, 0xc50 ;  /* 0x00000c5000027802 */ /* 0x000fce0000000f00 */
[----:B------:R-:W-:Y:S05]  /*0c40*/  CALL.REL.NOINC `($__internal_1_$__cuda_sm3x_div_rn_noftz_f32_slowpath) ;  /* 0x00000000003c7944 */ /* 0x000fea0003c00000 */
[----:B------:R-:W-:-:S07]  /*0c50*/  IMAD.MOV.U32 R13, RZ, RZ, R0 ;  /* 0x000000ffff0d7224 */ /* 0x000fce00078e0000 */
.L_x_54:
[----:B------:R-:W-:Y:S05]  /*0c60*/  BSYNC.RECONVERGENT B0 ;  /* 0x0000000000007941 */ /* 0x000fea0003800200 */
.L_x_53:
[----:B------:R-:W0:Y:S01]  /*0c70*/  LDCU UR7, c[0x0][0x3c4] ;  /* 0x00007880ff0777ac */ /* 0x000e220008000800 */
[----:B------:R-:W-:Y:S01]  /*0c80*/  MOV R3, R9 ;  /* 0x0000000900037202 */ /* 0x000fe20000000f00 */
[----:B------:R-:W-:Y:S01]  /*0c90*/  IMAD.MOV.U32 R2, RZ, RZ, R6 ;  /* 0x000000ffff027224 */ /* 0x000fe200078e0006 */
[----:B------:R-:W1:Y:S01]  /*0ca0*/  LDCU.64 UR8, c[0x0][0x390] ;  /* 0x00007200ff0877ac */ /* 0x000e620008000a00 */
[----:B0-----:R-:W-:Y:S02]  /*0cb0*/  USHF.R.S32.HI UR6, URZ, 0x1f, UR7 ;  /* 0x0000001fff067899 */ /* 0x001fe40008011407 */
[----:B------:R-:W-:Y:S02]  /*0cc0*/  IMAD R5, R12, UR7, RZ ;  /* 0x000000070c057c24 */ /* 0x000fe4000f8e02ff */
[----:B------:R-:W-:-:S04]  /*0cd0*/  IMAD.WIDE.U32 R2, R4, UR7, R2 ;  /* 0x0000000704027c25 */ /* 0x000fc8000f8e0002 */
[----:B------:R-:W-:Y:S01]  /*0ce0*/  IMAD R5, R4, UR6, R5 ;  /* 0x0000000604057c24 */ /* 0x000fe2000f8e0205 */
[----:B-1----:R-:W-:-:S03]  /*0cf0*/  LEA R4, P0, R2, UR8, 0x2 ;  /* 0x0000000802047c11 */ /* 0x002fc6000f8010ff */
[----:B------:R-:W-:-:S05]  /*0d00*/  IMAD.IADD R3, R3, 0x1, R5 ;  /* 0x0000000103037824 */ /* 0x000fca00078e0205 */
[----:B------:R-:W-:-:S05]  /*0d10*/  LEA.HI.X R5, R2, UR9, R3, 0x2, P0 ;  /* 0x0000000902057c11 */ /* 0x000fca00080f1403 */
[----:B------:R-:W-:Y:S01]  /*0d20*/  STG.E desc[UR4][R4.64+0x10], R13 ;  /* 0x0000100d04007986 */ /* 0x000fe2000c101904 */
[----:B------:R-:W-:Y:S05]  /*0d30*/  EXIT ;  /* 0x000000000000794d */ /* 0x000fea0003800000 */
        .weak           $__internal_1_$__cuda_sm3x_div_rn_noftz_f32_slowpath
        .type           $__internal_1_$__cuda_sm3x_div_rn_noftz_f32_slowpath,@function
        .size           $__internal_1_$__cuda_sm3x_div_rn_noftz_f32_slowpath,(.L_x_68 - $__internal_1_$__cuda_sm3x_div_rn_noftz_f32_slowpath)
$__internal_1_$__cuda_sm3x_div_rn_noftz_f32_slowpath:
[--C-:B------:R-:W-:Y:S01]  /*0d40*/  SHF.R.U32.HI R11, RZ, 0x17, R3.reuse ;  /* 0x00000017ff0b7819 */ /* 0x100fe20000011603 */
[----:B------:R-:W-:Y:S01]  /*0d50*/  BSSY.RECONVERGENT B1, `(.L_x_55) ;  /* 0x0000064000017945 */ /* 0x000fe20003800200 */
[----:B------:R-:W-:Y:S01]  /*0d60*/  SHF.R.U32.HI R10, RZ, 0x17, R0 ;  /* 0x00000017ff0a7819 */ /* 0x000fe20000011600 */
[----:B------:R-:W-:Y:S01]  /*0d70*/  IMAD.MOV.U32 R15, RZ, RZ, R3 ;  /* 0x000000ffff0f7224 */ /* 0x000fe200078e0003 */
[----:B------:R-:W-:Y:S02]  /*0d80*/  LOP3.LUT R11, R11, 0xff, RZ, 0xc0, !PT ;  /* 0x000000ff0b0b7812 */ /* 0x000fe400078ec0ff */
[----:B------:R-:W-:Y:S02]  /*0d90*/  LOP3.LUT R13, R10, 0xff, RZ, 0xc0, !PT ;  /* 0x000000ff0a0d7812 */ /* 0x000fe400078ec0ff */
[----:B------:R-:W-:Y:S01]  /*0da0*/  MOV R14, R0 ;  /* 0x00000000000e7202 */ /* 0x000fe20000000f00 */
[----:B------:R-:W-:Y:S02]  /*0db0*/  VIADD R17, R11, 0xffffffff ;  /* 0xffffffff0b117836 */ /* 0x000fe40000000000 */
[----:B------:R-:W-:-:S03]  /*0dc0*/  VIADD R16, R13, 0xffffffff ;  /* 0xffffffff0d107836 */ /* 0x000fc60000000000 */
        /* <DEDUP_REMOVED lines=10> */
[C---:B------:R-:W-:Y:S02]  /*0e70*/  FSETP.NEU.FTZ.AND P2, PT, |R0|.reuse, +INF , PT ;  /* 0x7f8000000000780b */ /* 0x040fe40003f5d200 */
        /* <DEDUP_REMOVED lines=11> */
[----:B------:R-:W-:Y:S01]  /*0f30*/  @P0 IMAD.MOV.U32 R10, RZ, RZ, RZ ;  /* 0x000000ffff0a0224 */ /* 0x000fe200078e00ff */
[----:B------:R-:W-:Y:S01]  /*0f40*/  @!P0 MOV R10, 0xffffffc0 ;  /* 0xffffffc0000a8802 */ /* 0x000fe20000000f00 */
[----:B------:R-:W-:Y:S01]  /*0f50*/  @!P0 FFMA R14, R0, 1.84467440737095516160e+19, RZ ;  /* 0x5f800000000e8823 */ /* 0x000fe200000000ff */
[----:B------:R-:W-:-:S03]  /*0f60*/  @!P1 FFMA R15, R3, 1.84467440737095516160e+19, RZ ;  /* 0x5f800000030f9823 */ /* 0x000fc600000000ff */
[----:B------:R-:W-:-:S07]  /*0f70*/  @!P1 VIADD R10, R10, 0x40 ;  /* 0x000000400a0a9836 */ /* 0x000fce0000000000 */
.L_x_56:
[----:B------:R-:W-:Y:S01]  /*0f80*/  LEA R0, R11, 0xc0800000, 0x17 ;  /* 0xc08000000b007811 */ /* 0x000fe200078eb8ff */
[----:B------:R-:W-:Y:S01]  /*0f90*/  VIADD R13, R13, 0xffffff81 ;  /* 0xffffff810d0d7836 */ /* 0x000fe20000000000 */
[----:B------:R-:W-:Y:S03]  /*0fa0*/  BSSY.RECONVERGENT B2, `(.L_x_61) ;  /* 0x0000035000027945 */ /* 0x000fe60003800200 */
[----:B------:R-:W-:Y:S01]  /*0fb0*/  IMAD.IADD R15, R15, 0x1, -R0 ;  /* 0x000000010f0f7824 */ /* 0x000fe200078e0a00 */
[C---:B------:R-:W-:Y:S01]  /*0fc0*/  IADD3 R11, PT, PT, R13.reuse, 0x7f, -R11 ;  /* 0x0000007f0d0b7810 */ /* 0x040fe20007ffe80b */
[----:B------:R-:W-:Y:S02]  /*0fd0*/  IMAD R0, R13, -0x800000, R14 ;  /* 0xff8000000d007824 */ /* 0x000fe400078e020e */
[----:B------:R-:W0:Y:S01]  /*0fe0*/  MUFU.RCP R3, R15 ;  /* 0x0000000f00037308 */ /* 0x000e220000001000 */
[----:B------:R-:W-:Y:S01]  /*0ff0*/  FADD.FTZ R17, -R15, -RZ ;  /* 0x800000ff0f117221 */ /* 0x000fe20000010100 */
[----:B------:R-:W-:-:S03]  /*1000*/  IADD3 R11, PT, PT, R11, R10, RZ ;  /* 0x0000000a0b0b7210 */ /* 0x000fc60007ffe0ff */
[----:B0-----:R-:W-:-:S04]  /*1010*/  FFMA R16, R3, R17, 1 ;  /* 0x3f80000003107423 */ /* 0x001fc80000000011 */
[----:B------:R-:W-:-:S04]  /*1020*/  FFMA R16, R3, R16, R3 ;  /* 0x0000001003107223 */ /* 0x000fc80000000003 */
[----:B------:R-:W-:-:S04]  /*1030*/  FFMA R3, R0, R16, RZ ;  /* 0x0000001000037223 */ /* 0x000fc800000000ff */
[----:B------:R-:W-:-:S04]  /*1040*/  FFMA R14, R17, R3, R0 ;  /* 0x00000003110e7223 */ /* 0x000fc80000000000 */
[----:B------:R-:W-:-:S04]  /*1050*/  FFMA R19, R16, R14, R3 ;  /* 0x0000000e10137223 */ /* 0x000fc80000000003 */
[----:B------:R-:W-:-:S04]  /*1060*/  FFMA R14, R17, R19, R0 ;  /* 0x00000013110e7223 */ /* 0x000fc80000000000 */
[----:B------:R-:W-:-:S05]  /*1070*/  FFMA R0, R16, R14, R19 ;  /* 0x0000000e10007223 */ /* 0x000fca0000000013 */
[----:B------:R-:W-:-:S04]  /*1080*/  SHF.R.U32.HI R3, RZ, 0x17, R0 ;  /* 0x00000017ff037819 */ /* 0x000fc80000011600 */
[----:B------:R-:W-:-:S05]  /*1090*/  LOP3.LUT R3, R3, 0xff, RZ, 0xc0, !PT ;  /* 0x000000ff03037812 */ /* 0x000fca00078ec0ff */
[----:B------:R-:W-:-:S04]  /*10a0*/  IMAD.IADD R13, R3, 0x1, R11 ;  /* 0x00000001030d7824 */ /* 0x000fc800078e020b */
[----:B------:R-:W-:-:S05]  /*10b0*/  VIADD R3, R13, 0xffffffff ;  /* 0xffffffff0d037836 */ /* 0x000fca0000000000 */
        /* <DEDUP_REMOVED lines=10> */
[CCC-:B------:R-:W-:Y:S01]  /*1160*/  FFMA.RM R10, R16.reuse, R14.reuse, R19.reuse ;  /* 0x0000000e100a7223 */ /* 0x1c0fe20000004013 */
[C---:B------:R-:W-:Y:S02]  /*1170*/  ISETP.NE.AND P2, PT, R13.reuse, RZ, PT ;  /* 0x000000ff0d00720c */ /* 0x040fe40003f45270 */
[----:B------:R-:W-:Y:S02]  /*1180*/  ISETP.NE.AND P1, PT, R13, RZ, PT ;  /* 0x000000ff0d00720c */ /* 0x000fe40003f25270 */
[----:B------:R-:W-:Y:S01]  /*1190*/  LOP3.LUT R11, R3, 0x7fffff, RZ, 0xc0, !PT ;  /* 0x007fffff030b7812 */ /* 0x000fe200078ec0ff */
[----:B------:R-:W-:Y:S01]  /*11a0*/  FFMA.RP R3, R16, R14, R19 ;  /* 0x0000000e10037223 */ /* 0x000fe20000008013 */
[----:B------:R-:W-:Y:S01]  /*11b0*/  IADD3 R14, PT, PT, R13, 0x20, RZ ;  /* 0x000000200d0e7810 */ /* 0x000fe20007ffe0ff */
[----:B------:R-:W-:Y:S01]  /*11c0*/  IMAD.MOV R13, RZ, RZ, -R13 ;  /* 0x000000ffff0d7224 */ /* 0x000fe200078e0a0d */
[----:B------:R-:W-:-:S02]  /*11d0*/  LOP3.LUT R11, R11, 0x800000, RZ, 0xfc, !PT ;  /* 0x008000000b0b7812 */ /* 0x000fc400078efcff */
[----:B------:R-:W-:Y:S02]  /*11e0*/  FSETP.NEU.FTZ.AND P0, PT, R3, R10, PT ;  /* 0x0000000a0300720b */ /* 0x000fe40003f1d000 */
[----:B------:R-:W-:Y:S02]  /*11f0*/  SHF.L.U32 R14, R11, R14, RZ ;  /* 0x0000000e0b0e7219 */ /* 0x000fe400000006ff */
[----:B------:R-:W-:Y:S02]  /*1200*/  SEL R10, R13, RZ, P2 ;  /* 0x000000ff0d0a7207 */ /* 0x000fe40001000000 */
[----:B------:R-:W-:Y:S02]  /*1210*/  ISETP.NE.AND P1, PT, R14, RZ, P1 ;  /* 0x000000ff0e00720c */ /* 0x000fe40000f25270 */
[----:B------:R-:W-:Y:S02]  /*1220*/  SHF.R.U32.HI R10, RZ, R10, R11 ;  /* 0x0000000aff0a7219 */ /* 0x000fe4000001160b */
[----:B------:R-:W-:-:S02]  /*1230*/  PLOP3.LUT P0, PT, P0, P1, PT, 0xf8, 0x8f ;  /* 0x00000000008f781c */ /* 0x000fc40000703f70 */
[----:B------:R-:W-:Y:S02]  /*1240*/  SHF.R.U32.HI R14, RZ, 0x1, R10 ;  /* 0x00000001ff0e7819 */ /* 0x000fe4000001160a */
[----:B------:R-:W-:-:S04]  /*1250*/  SEL R3, RZ, 0x1, !P0 ;  /* 0x00000001ff037807 */ /* 0x000fc80004000000 */
[----:B------:R-:W-:-:S04]  /*1260*/  LOP3.LUT R3, R3, 0x1, R14, 0xf8, !PT ;  /* 0x0000000103037812 */ /* 0x000fc800078ef80e */
[----:B------:R-:W-:-:S05]  /*1270*/  LOP3.LUT R3, R3, R10, RZ, 0xc0, !PT ;  /* 0x0000000a03037212 */ /* 0x000fca00078ec0ff */
[----:B------:R-:W-:-:S05]  /*1280*/  IMAD.IADD R3, R14, 0x1, R3 ;  /* 0x000000010e037824 */ /* 0x000fca00078e0203 */
[----:B------:R-:W-:Y:S01]  /*1290*/  LOP3.LUT R0, R3, R0, RZ, 0xfc, !PT ;  /* 0x0000000003007212 */ /* 0x000fe200078efcff */
[----:B------:R-:W-:Y:S06]  /*12a0*/  BRA `(.L_x_64) ;  /* 0x0000000000107947 */ /* 0x000fec0003800000 */
.L_x_63:
[----:B------:R-:W-:-:S04]  /*12b0*/  LOP3.LUT R0, R0, 0x80000000, RZ, 0xc0, !PT ;  /* 0x8000000000007812 */ /* 0x000fc800078ec0ff */
[----:B------:R-:W-:Y:S01]  /*12c0*/  LOP3.LUT R0, R0, 0x7f800000, RZ, 0xfc, !PT ;  /* 0x7f80000000007812 */ /* 0x000fe200078efcff */
[----:B------:R-:W-:Y:S06]  /*12d0*/  BRA `(.L_x_64) ;  /* 0x0000000000047947 */ /* 0x000fec0003800000 */
.L_x_62:
[----:B------:R-:W-:-:S07]  /*12e0*/  LEA R0, R11, R0, 0x17 ;  /* 0x000000000b007211 */ /* 0x000fce00078eb8ff */
.L_x_64:
[----:B------:R-:W-:Y:S05]  /*12f0*/  BSYNC.RECONVERGENT B2 ;  /* 0x0000000000027941 */ /* 0x000fea0003800200 */
.L_x_61:
[----:B------:R-:W-:Y:S05]  /*1300*/  BRA `(.L_x_65) ;  /* 0x0000000000207947 */ /* 0x000fea0003800000 */
.L_x_60:
[----:B------:R-:W-:-:S04]  /*1310*/  LOP3.LUT R0, R15, 0x80000000, R14, 0x48, !PT ;  /* 0x800000000f007812 */ /* 0x000fc800078e480e */
[----:B------:R-:W-:Y:S01]  /*1320*/  LOP3.LUT R0, R0, 0x7f800000, RZ, 0xfc, !PT ;  /* 0x7f80000000007812 */ /* 0x000fe200078efcff */
[----:B------:R-:W-:Y:S06]  /*1330*/  BRA `(.L_x_65) ;  /* 0x0000000000147947 */ /* 0x000fec0003800000 */
.L_x_59:
[----:B------:R-:W-:Y:S01]  /*1340*/  LOP3.LUT R0, R15, 0x80000000, R14, 0x48, !PT ;  /* 0x800000000f007812 */ /* 0x000fe200078e480e */
[----:B------:R-:W-:Y:S06]  /*1350*/  BRA `(.L_x_65) ;  /* 0x00000000000c7947 */ /* 0x000fec0003800000 */
.L_x_58:
[----:B------:R-:W0:Y:S01]  /*1360*/  MUFU.RSQ R0, -QNAN ;  /* 0xffc0000000007908 */ /* 0x000e220000001400 */
[----:B------:R-:W-:Y:S05]  /*1370*/  BRA `(.L_x_65) ;  /* 0x0000000000047947 */ /* 0x000fea0003800000 */
.L_x_57:
[----:B------:R-:W-:-:S07]  /*1380*/  FADD.FTZ R0, R0, R3 ;  /* 0x0000000300007221 */ /* 0x000fce0000010000 */
.L_x_65:
[----:B------:R-:W-:Y:S05]  /*1390*/  BSYNC.RECONVERGENT B1 ;  /* 0x0000000000017941 */ /* 0x000fea0003800200 */
.L_x_55:
[----:B------:R-:W-:-:S04]  /*13a0*/  IMAD.MOV.U32 R3, RZ, RZ, 0x0 ;  /* 0x00000000ff037424 */ /* 0x000fc800078e00ff */
[----:B0-----:R-:W-:Y:S05]  /*13b0*/  RET.REL.NODEC R2 `(_Z24stencil_update_sm_kernelPKfS0_Pfiiiiiiiiiiiifffff) ;  /* 0xffffffec02107950 */ /* 0x001fea0003c3ffff */
.L_x_66:
        /* <DEDUP_REMOVED lines=12> */
.L_x_68:


//--------------------- .nv.shared.reserved.0     --------------------------
	.section	.nv.shared.reserved.0,"aw",@nobits
	.weak		__nv_reservedSMEM_offset_0_alias
	.size		__nv_reservedSMEM_offset_0_alias, 0, 64
	.other		__nv_reservedSMEM_offset_0_alias,@"STO_CUDA_RESERVED_SHARED STV_DEFAULT"
__nv_reservedSMEM_offset_0_alias:
	.zero		0
	.zero		64


//--------------------- .nv.shared._Z24stencil_update_sm_kernelPKfS0_Pfiiiiiiiiiiiifffff --------------------------
	.section	.nv.shared._Z24stencil_update_sm_kernelPKfS0_Pfiiiiiiiiiiiifffff,"aw",@nobits
	.sectionflags	@""
	.align	4
.nv.shared._Z24stencil_update_sm_kernelPKfS0_Pfiiiiiiiiiiiifffff:
	.zero		8704


//--------------------- .nv.constant0._Z20source_inject_kernelPKfS0_S0_Pfiiiiiiiiiiffffffiii --------------------------
	.section	.nv.constant0._Z20source_inject_kernelPKfS0_S0_Pfiiiiiiiiiiffffffiii,"a",@progbits
	.sectionflags	@""
	.align	4
.nv.constant0._Z20source_inject_kernelPKfS0_S0_Pfiiiiiiiiiiffffffiii:
	.zero		1004


//--------------------- .nv.constant0._Z24stencil_update_sm_kernelPKfS0_Pfiiiiiiiiiiiifffff --------------------------
	.section	.nv.constant0._Z24stencil_update_sm_kernelPKfS0_Pfiiiiiiiiiiiifffff,"a",@progbits
	.sectionflags	@""
	.align	4
.nv.constant0._Z24stencil_update_sm_kernelPKfS0_Pfiiiiiiiiiiiifffff:
	.zero		988


//--------------------- SYMBOLS --------------------------

	.type		.nv.reservedSmem.offset0,@object
	.size		.nv.reservedSmem.offset0,0x4
	.type		.nv.reservedSmem.cap,@object
	.size		.nv.reservedSmem.cap,0x4
